// auto-generated by cutlass_sweep.gemm — config: {"arch": "sm_90", "cluster_m": 1, "cluster_n": 1, "dtype": "e5m2", "dtype_b": "e5m2", "layout": "nt", "stages": 7, "tile_k": 64, "tile_m": 64, "tile_n": 64}
#include "cutlass/cutlass.h"
#include "cutlass/gemm/collective/collective_builder.hpp"
#include "cutlass/gemm/device/gemm_universal_adapter.h"
#include "cutlass/gemm/kernel/gemm_universal.hpp"
#include "cutlass/epilogue/collective/collective_builder.hpp"

using ElemA = cutlass::float_e5m2_t;
using ElemB = cutlass::float_e5m2_t;
using ElemCD = cutlass::float_e5m2_t;
using Acc  = float;
using TileShape    = cute::Shape<cute::_64, cute::_64, cute::_64>;
using ClusterShape = cute::Shape<cute::_1, cute::_1, cute::_1>;

using CollectiveEpilogue = typename cutlass::epilogue::collective::CollectiveBuilder<
    cutlass::arch::Sm90, cutlass::arch::OpClassTensorOp,
    TileShape, ClusterShape,
    cutlass::epilogue::collective::EpilogueTileAuto,
    Acc, Acc,
    ElemCD, cutlass::layout::RowMajor, 128 / cutlass::sizeof_bits<ElemCD>::value,
    ElemCD, cutlass::layout::RowMajor, 128 / cutlass::sizeof_bits<ElemCD>::value,
    cutlass::epilogue::collective::EpilogueScheduleAuto
  >::CollectiveOp;

using CollectiveMainloop = typename cutlass::gemm::collective::CollectiveBuilder<
    cutlass::arch::Sm90, cutlass::arch::OpClassTensorOp,
    ElemA, cutlass::layout::RowMajor, 128 / cutlass::sizeof_bits<ElemA>::value,
    ElemB, cutlass::layout::ColumnMajor, 128 / cutlass::sizeof_bits<ElemB>::value,
    Acc,
    TileShape, ClusterShape,
    cutlass::gemm::collective::StageCount<7>,
    cutlass::gemm::collective::KernelScheduleAuto
  >::CollectiveOp;

using GemmKernel = cutlass::gemm::kernel::GemmUniversal<
    cute::Shape<int,int,int,int>,
    CollectiveMainloop,
    CollectiveEpilogue
>;
using Gemm = cutlass::gemm::device::GemmUniversalAdapter<GemmKernel>;

// Force the device kernel symbol into the cubin without needing a host main.
auto* _anchor = &cutlass::device_kernel<GemmKernel>;


// ===== COMPILED SASS (sm_90a) =====

	.target	sm_90a

	.elftype	@"ET_EXEC"


//--------------------- .note.nv.tkinfo           --------------------------
	.section	.note.nv.tkinfo,"",@"SHT_NOTE"
	.sectionflags	@"SHF_NOTE_NV_TKINFO"
	.tkinfo
        /*0018*/ 	.word	0x00000002
        /*0030*/ 	.string	""
        /*0030*/ 	.string	"ptxas"
        /*0030*/ 	.string	"Cuda compilation tools, release 13.0, V13.0.88"
        /*0030*/ 	.string	"Build cuda_13.0.r13.0/compiler.36424714_0"
        /*0030*/ 	.string	"-arch sm_90a -m 64 "



//--------------------- .note.nv.cuinfo           --------------------------
	.section	.note.nv.cuinfo,"",@"SHT_NOTE"
	.sectionflags	@"SHF_NOTE_NV_CUINFO"
        /*0018*/ 	.short	0x0002
        /*001a*/ 	.short	0x005a
        /*001c*/ 	.short	0x0082
	.zero		2


//--------------------- .nv.info                  --------------------------
	.section	.nv.info,"",@"SHT_CUDA_INFO"
	.align	4


	//----- nvinfo : EIATTR_REGCOUNT
	.align		4
        /*0000*/ 	.byte	0x04, 0x2f
        /*0002*/ 	.short	(.L_12 - .L_11)
	.align		4
.L_11:
        /*0004*/ 	.word	index@(_ZN7cutlass13device_kernelINS_4gemm6kernel13GemmUniversalIN4cute5tupleIJiiiiEEENS1_10collective13CollectiveMmaINS1_37MainloopSm90TmaGmmaWarpSpecializedFP8ILi7ENS5_IJNS4_1CILi1EEESB_SB_EEENS1_32KernelTmaWarpSpecializedPingpongEEENS5_IJNSA_ILi64EEESF_SF_EEENS_12float_e5m2_tENS5_IJlSB_lEEESH_SI_NS4_8TiledMMAINS4_8MMA_AtomIJNS4_4SM904GMMA30MMA_64x64x32_F32E5M2E5M2_SS_TNILNSM_7ScaleInE1ELSO_1EEEEEENS4_6LayoutISC_NS5_IJNSA_ILi0EEESS_SS_EEEEENS5_IJNS4_10UnderscoreESV_SV_EEEEENS4_13SM90_TMA_LOADENS4_14ComposedLayoutINS4_7SwizzleILi2ELi4ELi3EEENS4_18smem_ptr_flag_bitsILi8EEENSR_INS5_IJNSA_ILi8EEESF_EEENS5_IJSF_SB_EEEEEEEvNS4_8identityESY_S18_vS19_EENS_8epilogue10collective6detail29Sm90TmaWarpSpecializedAdapterINS1C_15DefaultEpilogueISH_SI_SI_NS1B_6thread17LinearCombinationISH_Li1EffLNS1G_9ScaleType4KindE0ELNS_15FloatRoundStyleE2ESH_EENS1_15EpilogueDefaultEEEEEvvEEEEvNT_6ParamsE)
        /*0008*/ 	.word	0x000000a8


	//----- nvinfo : EIATTR_FRAME_SIZE
	.align		4
.L_12:
        /*000c*/ 	.byte	0x04, 0x11
        /*000e*/ 	.short	(.L_14 - .L_13)
	.align		4
.L_13:
        /*0010*/ 	.word	index@(_ZN7cutlass13device_kernelINS_4gemm6kernel13GemmUniversalIN4cute5tupleIJiiiiEEENS1_10collective13CollectiveMmaINS1_37MainloopSm90TmaGmmaWarpSpecializedFP8ILi7ENS5_IJNS4_1CILi1EEESB_SB_EEENS1_32KernelTmaWarpSpecializedPingpongEEENS5_IJNSA_ILi64EEESF_SF_EEENS_12float_e5m2_tENS5_IJlSB_lEEESH_SI_NS4_8TiledMMAINS4_8MMA_AtomIJNS4_4SM904GMMA30MMA_64x64x32_F32E5M2E5M2_SS_TNILNSM_7ScaleInE1ELSO_1EEEEEENS4_6LayoutISC_NS5_IJNSA_ILi0EEESS_SS_EEEEENS5_IJNS4_10UnderscoreESV_SV_EEEEENS4_13SM90_TMA_LOADENS4_14ComposedLayoutINS4_7SwizzleILi2ELi4ELi3EEENS4_18smem_ptr_flag_bitsILi8EEENSR_INS5_IJNSA_ILi8EEESF_EEENS5_IJSF_SB_EEEEEEEvNS4_8identityESY_S18_vS19_EENS_8epilogue10collective6detail29Sm90TmaWarpSpecializedAdapterINS1C_15DefaultEpilogueISH_SI_SI_NS1B_6thread17LinearCombinationISH_Li1EffLNS1G_9ScaleType4KindE0ELNS_15FloatRoundStyleE2ESH_EENS1_15EpilogueDefaultEEEEEvvEEEEvNT_6ParamsE)
        /*0014*/ 	.word	0x00000000


	//----- nvinfo : EIATTR_MIN_STACK_SIZE
	.align		4
.L_14:
        /*0018*/ 	.byte	0x04, 0x12
        /*001a*/ 	.short	(.L_16 - .L_15)
	.align		4
.L_15:
        /*001c*/ 	.word	index@(_ZN7cutlass13device_kernelINS_4gemm6kernel13GemmUniversalIN4cute5tupleIJiiiiEEENS1_10collective13CollectiveMmaINS1_37MainloopSm90TmaGmmaWarpSpecializedFP8ILi7ENS5_IJNS4_1CILi1EEESB_SB_EEENS1_32KernelTmaWarpSpecializedPingpongEEENS5_IJNSA_ILi64EEESF_SF_EEENS_12float_e5m2_tENS5_IJlSB_lEEESH_SI_NS4_8TiledMMAINS4_8MMA_AtomIJNS4_4SM904GMMA30MMA_64x64x32_F32E5M2E5M2_SS_TNILNSM_7ScaleInE1ELSO_1EEEEEENS4_6LayoutISC_NS5_IJNSA_ILi0EEESS_SS_EEEEENS5_IJNS4_10UnderscoreESV_SV_EEEEENS4_13SM90_TMA_LOADENS4_14ComposedLayoutINS4_7SwizzleILi2ELi4ELi3EEENS4_18smem_ptr_flag_bitsILi8EEENSR_INS5_IJNSA_ILi8EEESF_EEENS5_IJSF_SB_EEEEEEEvNS4_8identityESY_S18_vS19_EENS_8epilogue10collective6detail29Sm90TmaWarpSpecializedAdapterINS1C_15DefaultEpilogueISH_SI_SI_NS1B_6thread17LinearCombinationISH_Li1EffLNS1G_9ScaleType4KindE0ELNS_15FloatRoundStyleE2ESH_EENS1_15EpilogueDefaultEEEEEvvEEEEvNT_6ParamsE)
        /*0020*/ 	.word	0x00000000
.L_16:


//--------------------- .nv.compat                --------------------------
	.section	.nv.compat,"",@"SHT_CUDA_COMPAT_INFO"
	.align	4
        /*0000*/ 	.byte	0x02, 0x09, 0x01, 0x00, 0x02, 0x02, 0x04, 0x00, 0x02, 0x05, 0x05, 0x00, 0x03, 0x07, 0x01, 0x01
        /*0010*/ 	.byte	0x02, 0x03, 0x01, 0x00, 0x02, 0x06, 0x01, 0x00, 0x04, 0x0b, 0x08, 0x00, 0x00, 0x00, 0x00, 0x00
        /*0020*/ 	.byte	0x00, 0x00, 0x00, 0x00


//--------------------- .nv.info._ZN7cutlass13device_kernelINS_4gemm6kernel13GemmUniversalIN4cute5tupleIJiiiiEEENS1_10collective13CollectiveMmaINS1_37MainloopSm90TmaGmmaWarpSpecializedFP8ILi7ENS5_IJNS4_1CILi1EEESB_SB_EEENS1_32KernelTmaWarpSpecializedPingpongEEENS5_IJNSA_ILi64EEESF_SF_EEENS_12float_e5m2_tENS5_IJlSB_lEEESH_SI_NS4_8TiledMMAINS4_8MMA_AtomIJNS4_4SM904GMMA30MMA_64x64x32_F32E5M2E5M2_SS_TNILNSM_7ScaleInE1ELSO_1EEEEEENS4_6LayoutISC_NS5_IJNSA_ILi0EEESS_SS_EEEEENS5_IJNS4_10UnderscoreESV_SV_EEEEENS4_13SM90_TMA_LOADENS4_14ComposedLayoutINS4_7SwizzleILi2ELi4ELi3EEENS4_18smem_ptr_flag_bitsILi8EEENSR_INS5_IJNSA_ILi8EEESF_EEENS5_IJSF_SB_EEEEEEEvNS4_8identityESY_S18_vS19_EENS_8epilogue10collective6detail29Sm90TmaWarpSpecializedAdapterINS1C_15DefaultEpilogueISH_SI_SI_NS1B_6thread17LinearCombinationISH_Li1EffLNS1G_9ScaleType4KindE0ELNS_15FloatRoundStyleE2ESH_EENS1_15EpilogueDefaultEEEEEvvEEEEvNT_6ParamsE --------------------------
	.section	.nv.info._ZN7cutlass13device_kernelINS_4gemm6kernel13GemmUniversalIN4cute5tupleIJiiiiEEENS1_10collective13CollectiveMmaINS1_37MainloopSm90TmaGmmaWarpSpecializedFP8ILi7ENS5_IJNS4_1CILi1EEESB_SB_EEENS1_32KernelTmaWarpSpecializedPingpongEEENS5_IJNSA_ILi64EEESF_SF_EEENS_12float_e5m2_tENS5_IJlSB_lEEESH_SI_NS4_8TiledMMAINS4_8MMA_AtomIJNS4_4SM904GMMA30MMA_64x64x32_F32E5M2E5M2_SS_TNILNSM_7ScaleInE1ELSO_1EEEEEENS4_6LayoutISC_NS5_IJNSA_ILi0EEESS_SS_EEEEENS5_IJNS4_10UnderscoreESV_SV_EEEEENS4_13SM90_TMA_LOADENS4_14ComposedLayoutINS4_7SwizzleILi2ELi4ELi3EEENS4_18smem_ptr_flag_bitsILi8EEENSR_INS5_IJNSA_ILi8EEESF_EEENS5_IJSF_SB_EEEEEEEvNS4_8identityESY_S18_vS19_EENS_8epilogue10collective6detail29Sm90TmaWarpSpecializedAdapterINS1C_15DefaultEpilogueISH_SI_SI_NS1B_6thread17LinearCombinationISH_Li1EffLNS1G_9ScaleType4KindE0ELNS_15FloatRoundStyleE2ESH_EENS1_15EpilogueDefaultEEEEEvvEEEEvNT_6ParamsE,"",@"SHT_CUDA_INFO"
	.sectionflags	@""
	.align	4


	//----- nvinfo : EIATTR_CUDA_API_VERSION
	.align		4
        /*0000*/ 	.byte	0x04, 0x37
        /*0002*/ 	.short	(.L_18 - .L_17)
.L_17:
        /*0004*/ 	.word	0x00000082


	//----- nvinfo : EIATTR_KPARAM_INFO
	.align		4
.L_18:
        /*0008*/ 	.byte	0x04, 0x17
        /*000a*/ 	.short	(.L_20 - .L_19)
.L_19:
        /*000c*/ 	.word	0x00000000
        /*0010*/ 	.short	0x0000
        /*0012*/ 	.short	0x0070
        /*0014*/ 	.byte	0x00, 0xf0, 0x01, 0x10


	//----- nvinfo : EIATTR_SPARSE_MMA_MASK
	.align		4
.L_20:
        /*0018*/ 	.byte	0x03, 0x50
        /*001a*/ 	.short	0x0000


	//----- nvinfo : EIATTR_MAXREG_COUNT
	.align		4
        /*001c*/ 	.byte	0x03, 0x1b
        /*001e*/ 	.short	0x00a8


	//----- nvinfo : EIATTR_NUM_BARRIERS
	.align		4
        /*0020*/ 	.byte	0x02, 0x4c
        /*0022*/ 	.byte	0x01
	.zero		1


	//----- nvinfo : EIATTR_MERCURY_ISA_VERSION
	.align		4
        /*0024*/ 	.byte	0x03, 0x5f
        /*0026*/ 	.short	0x0101


	//----- nvinfo : EIATTR_INT_WARP_WIDE_INSTR_OFFSETS
	.align		4
        /*0028*/ 	.byte	0x04, 0x31
        /*002a*/ 	.short	(.L_22 - .L_21)


	//   ....[0]....
.L_21:
        /*002c*/ 	.word	0x00000480


	//   ....[1]....
        /*0030*/ 	.word	0x000004a0


	//   ....[2]....
        /*0034*/ 	.word	0x00000520


	//   ....[3]....
        /*0038*/ 	.word	0x00000530


	//   ....[4]....
        /*003c*/ 	.word	0x00000540


	//   ....[5]....
        /*0040*/ 	.word	0x00000560


	//   ....[6]....
        /*0044*/ 	.word	0x000005b0


	//   ....[7]....
        /*0048*/ 	.word	0x000005d0


	//----- nvinfo : EIATTR_COOP_GROUP_MASK_REGIDS
	.align		4
.L_22:
        /*004c*/ 	.byte	0x04, 0x29
        /*004e*/ 	.short	(.L_24 - .L_23)


	//   ....[0]....
.L_23:
        /*0050*/ 	.word	0xffffffff


	//   ....[1]....
        /*0054*/ 	.word	0xffffffff


	//   ....[2]....
        /*0058*/ 	.word	0xffffffff


	//   ....[3]....
        /*005c*/ 	.word	0xffffffff


	//   ....[4]....
        /*0060*/ 	.word	0xffffffff


	//   ....[5]....
        /*0064*/ 	.word	0xffffffff


	//----- nvinfo : EIATTR_COOP_GROUP_INSTR_OFFSETS
	.align		4
.L_24:
        /*0068*/ 	.byte	0x04, 0x28
        /*006a*/ 	.short	(.L_26 - .L_25)


	//   ....[0]....
.L_25:
        /*006c*/ 	.word	0x00000060


	//   ....[1]....
        /*0070*/ 	.word	0x00000070


	//   ....[2]....
        /*0074*/ 	.word	0x00000130


	//   ....[3]....
        /*0078*/ 	.word	0x00000320


	//   ....[4]....
        /*007c*/ 	.word	0x00000360


	//   ....[5]....
        /*0080*/ 	.word	0x000003a0


	//----- nvinfo : EIATTR_REG_RECONFIG
	.align		4
.L_26:
        /*0084*/ 	.byte	0x01, 0x54
	.zero		2


	//----- nvinfo : EIATTR_MBARRIER_INSTR_OFFSETS
	.align		4
        /*0088*/ 	.byte	0x04, 0x39
        /*008a*/ 	.short	(.L_28 - .L_27)


	//   ....[0]....
.L_27:
        /*008c*/ 	.word	0x00000230
        /*0090*/ 	.word	0x000000ff
        /*0094*/ 	.word	0x00000000
        /*0098*/ 	.short	0x0100
        /*009a*/ 	.byte	0x08
	.zero		1


	//   ....[1]....
        /*009c*/ 	.word	0x00000240
        /*00a0*/ 	.word	0x000000ff
        /*00a4*/ 	.word	0x00000038
        /*00a8*/ 	.short	0x0100
        /*00aa*/ 	.byte	0x08
	.zero		1


	//   ....[2]....
        /*00ac*/ 	.word	0x00000250
        /*00b0*/ 	.word	0x000000ff
        /*00b4*/ 	.word	0x00000008
        /*00b8*/ 	.short	0x0100
        /*00ba*/ 	.byte	0x08
	.zero		1


	//   ....[3]....
        /*00bc*/ 	.word	0x00000260
        /*00c0*/ 	.word	0x000000ff
        /*00c4*/ 	.word	0x00000040
        /*00c8*/ 	.short	0x0100
        /*00ca*/ 	.byte	0x08
	.zero		1


	//   ....[4]....
        /*00cc*/ 	.word	0x00000270
        /*00d0*/ 	.word	0x000000ff
        /*00d4*/ 	.word	0x00000010
        /*00d8*/ 	.short	0x0100
        /*00da*/ 	.byte	0x08
	.zero		1


	//   ....[5]....
        /*00dc*/ 	.word	0x00000280
        /*00e0*/ 	.word	0x000000ff
        /*00e4*/ 	.word	0x00000048
        /*00e8*/ 	.short	0x0100
        /*00ea*/ 	.byte	0x08
	.zero		1


	//   ....[6]....
        /*00ec*/ 	.word	0x00000290
        /*00f0*/ 	.word	0x000000ff
        /*00f4*/ 	.word	0x00000018
        /*00f8*/ 	.short	0x0100
        /*00fa*/ 	.byte	0x08
	.zero		1


	//   ....[7]....
        /*00fc*/ 	.word	0x000002a0
        /*0100*/ 	.word	0x000000ff
        /*0104*/ 	.word	0x00000050
        /*0108*/ 	.short	0x0100
        /*010a*/ 	.byte	0x08
	.zero		1


	//   ....[8]....
        /*010c*/ 	.word	0x000002b0
        /*0110*/ 	.word	0x000000ff
        /*0114*/ 	.word	0x00000020
        /*0118*/ 	.short	0x0100
        /*011a*/ 	.byte	0x08
	.zero		1


	//   ....[9]....
        /*011c*/ 	.word	0x000002c0
        /*0120*/ 	.word	0x000000ff
        /*0124*/ 	.word	0x00000058
        /*0128*/ 	.short	0x0100
        /*012a*/ 	.byte	0x08
	.zero		1


	//   ....[10]....
        /*012c*/ 	.word	0x000002d0
        /*0130*/ 	.word	0x000000ff
        /*0134*/ 	.word	0x00000028
        /*0138*/ 	.short	0x0100
        /*013a*/ 	.byte	0x08
	.zero		1


	//   ....[11]....
        /*013c*/ 	.word	0x000002e0
        /*0140*/ 	.word	0x000000ff
        /*0144*/ 	.word	0x00000060
        /*0148*/ 	.short	0x0100
        /*014a*/ 	.byte	0x08
	.zero		1


	//   ....[12]....
        /*014c*/ 	.word	0x000002f0
        /*0150*/ 	.word	0x000000ff
        /*0154*/ 	.word	0x00000030
        /*0158*/ 	.short	0x0100
        /*015a*/ 	.byte	0x08
	.zero		1


	//   ....[13]....
        /*015c*/ 	.word	0x00000300
        /*0160*/ 	.word	0x000000ff
        /*0164*/ 	.word	0x00000068
        /*0168*/ 	.short	0x0100
        /*016a*/ 	.byte	0x08
	.zero		1


	//   ....[14]....
        /*016c*/ 	.word	0x00000610
        /*0170*/ 	.word	0x000000ff
        /*0174*/ 	.word	0x000000a0
        /*0178*/ 	.short	0x0100
        /*017a*/ 	.byte	0x08
	.zero		1


	//   ....[15]....
        /*017c*/ 	.word	0x00000680
        /*0180*/ 	.word	0x000000ff
        /*0184*/ 	.word	0x000000a8
        /*0188*/ 	.short	0x0100
        /*018a*/ 	.byte	0x08
	.zero		1


	//   ....[16]....
        /*018c*/ 	.word	0x000006a0
        /*0190*/ 	.word	0x000000ff
        /*0194*/ 	.word	0x00000080
        /*0198*/ 	.short	0x0100
        /*019a*/ 	.byte	0x09
	.zero		1


	//   ....[17]....
        /*019c*/ 	.word	0x000006b0
        /*01a0*/ 	.word	0x000000ff
        /*01a4*/ 	.word	0x00000088
        /*01a8*/ 	.short	0x0100
        /*01aa*/ 	.byte	0x09
	.zero		1


	//   ....[18]....
        /*01ac*/ 	.word	0x000006c0
        /*01b0*/ 	.word	0x000000ff
        /*01b4*/ 	.word	0x00000090
        /*01b8*/ 	.short	0x0100
        /*01ba*/ 	.byte	0x09
	.zero		1


	//   ....[19]....
        /*01bc*/ 	.word	0x000006d0
        /*01c0*/ 	.word	0x000000ff
        /*01c4*/ 	.word	0x00000098
        /*01c8*/ 	.short	0x0100
        /*01ca*/ 	.byte	0x09
	.zero		1


	//   ....[20]....
        /*01cc*/ 	.word	0x00001520
        /*01d0*/ 	.word	0x000000ff
        /*01d4*/ 	.word	0xfffffff8
        /*01d8*/ 	.short	0x010a
        /*01da*/ 	.byte	0x0f
	.zero		1


	//   ....[21]....
        /*01dc*/ 	.word	0x000017f0
        /*01e0*/ 	.word	0x000000ff
        /*01e4*/ 	.word	0x00000000
        /*01e8*/ 	.short	0x010a
        /*01ea*/ 	.byte	0x06
	.zero		1


	//   ....[22]....
        /*01ec*/ 	.word	0x00001830
        /*01f0*/ 	.word	0x000000ff
        /*01f4*/ 	.word	0x00000000
        /*01f8*/ 	.short	0x010a
        /*01fa*/ 	.byte	0x06
	.zero		1


	//   ....[23]....
        /*01fc*/ 	.word	0x00001da0
        /*0200*/ 	.word	0x000000ff
        /*0204*/ 	.word	0x00000000
        /*0208*/ 	.short	0x010a
        /*020a*/ 	.byte	0x09
	.zero		1


	//   ....[24]....
        /*020c*/ 	.word	0x00001de0
        /*0210*/ 	.word	0x000000ff
        /*0214*/ 	.word	0x00000000
        /*0218*/ 	.short	0x010a
        /*021a*/ 	.byte	0x09
	.zero		1


	//   ....[25]....
        /*021c*/ 	.word	0x000021c0
        /*0220*/ 	.word	0x000000ff
        /*0224*/ 	.word	0x00000000
        /*0228*/ 	.short	0x0101
        /*022a*/ 	.byte	0x08
	.zero		1


	//   ....[26]....
        /*022c*/ 	.word	0x00002530
        /*0230*/ 	.word	0x0000000f
        /*0234*/ 	.word	0x00000000
        /*0238*/ 	.short	0x0101
        /*023a*/ 	.byte	0x18
	.zero		1


	//   ....[27]....
        /*023c*/ 	.word	0x00002630
        /*0240*/ 	.word	0x000000ff
        /*0244*/ 	.word	0x00000000
        /*0248*/ 	.short	0x0101
        /*024a*/ 	.byte	0x06
	.zero		1


	//   ....[28]....
        /*024c*/ 	.word	0x000026e0
        /*0250*/ 	.word	0x000000ff
        /*0254*/ 	.word	0x00000008
        /*0258*/ 	.short	0x010a
        /*025a*/ 	.byte	0x0f
	.zero		1


	//   ....[29]....
        /*025c*/ 	.word	0x00004f60
        /*0260*/ 	.word	0x00000004
        /*0264*/ 	.word	0x00000000
        /*0268*/ 	.short	0x0101
        /*026a*/ 	.byte	0x18
	.zero		1


	//   ....[30]....
        /*026c*/ 	.word	0x00005840
        /*0270*/ 	.word	0x00000013
        /*0274*/ 	.word	0x00000038
        /*0278*/ 	.short	0x010a
        /*027a*/ 	.byte	0x3f
	.zero		1


	//   ....[31]....
        /*027c*/ 	.word	0x00005c00
        /*0280*/ 	.word	0x0000000a
        /*0284*/ 	.word	0x000000a8
        /*0288*/ 	.short	0x0101
        /*028a*/ 	.byte	0x3f
	.zero		1


	//   ....[32]....
        /*028c*/ 	.word	0x00006310
        /*0290*/ 	.word	0x00000005
        /*0294*/ 	.word	0x00000000
        /*0298*/ 	.short	0x010a
        /*029a*/ 	.byte	0x3f
	.zero		1


	//   ....[33]....
        /*029c*/ 	.word	0x00006390
        /*02a0*/ 	.word	0x00000007
        /*02a4*/ 	.word	0x00000000
        /*02a8*/ 	.short	0x010a
        /*02aa*/ 	.byte	0x3f
	.zero		1


	//   ....[34]....
        /*02ac*/ 	.word	0x00006420
        /*02b0*/ 	.word	0x00000006
        /*02b4*/ 	.word	0x00000000
        /*02b8*/ 	.short	0x010a
        /*02ba*/ 	.byte	0x3f
	.zero		1


	//   ....[35]....
        /*02bc*/ 	.word	0x000064b0
        /*02c0*/ 	.word	0x00000009
        /*02c4*/ 	.word	0x00000000
        /*02c8*/ 	.short	0x010a
        /*02ca*/ 	.byte	0x3f
	.zero		1


	//   ....[36]....
        /*02cc*/ 	.word	0x00006540
        /*02d0*/ 	.word	0x00000008
        /*02d4*/ 	.word	0x00000000
        /*02d8*/ 	.short	0x010a
        /*02da*/ 	.byte	0x3f
	.zero		1


	//   ....[37]....
        /*02dc*/ 	.word	0x000065d0
        /*02e0*/ 	.word	0x0000000b
        /*02e4*/ 	.word	0x00000000
        /*02e8*/ 	.short	0x010a
        /*02ea*/ 	.byte	0x3f
	.zero		1


	//   ....[38]....
        /*02ec*/ 	.word	0x00006660
        /*02f0*/ 	.word	0x00000003
        /*02f4*/ 	.word	0x00000000
        /*02f8*/ 	.short	0x010a
        /*02fa*/ 	.byte	0x3f
	.zero		1


	//   ....[39]....
        /*02fc*/ 	.word	0x000066d0
        /*0300*/ 	.word	0x0000000f
        /*0304*/ 	.word	0xfffffff8
        /*0308*/ 	.short	0x010a
        /*030a*/ 	.byte	0x3f
	.zero		1


	//   ....[40]....
        /*030c*/ 	.word	0x00006730
        /*0310*/ 	.word	0x0000000f
        /*0314*/ 	.word	0x00000000
        /*0318*/ 	.short	0x010a
        /*031a*/ 	.byte	0x3f
	.zero		1


	//   ....[41]....
        /*031c*/ 	.word	0x00006790
        /*0320*/ 	.word	0x00000010
        /*0324*/ 	.word	0x00000000
        /*0328*/ 	.short	0x010a
        /*032a*/ 	.byte	0x3f
	.zero		1


	//   ....[42]....
        /*032c*/ 	.word	0x000067f0
        /*0330*/ 	.word	0x0000000f
        /*0334*/ 	.word	0x00000008
        /*0338*/ 	.short	0x010a
        /*033a*/ 	.byte	0x3f
	.zero		1


	//   ....[43]....
        /*033c*/ 	.word	0x000068c0
        /*0340*/ 	.word	0x00000013
        /*0344*/ 	.word	0x00000038
        /*0348*/ 	.short	0x010a
        /*034a*/ 	.byte	0x3f
	.zero		1


	//   ....[44]....
        /*034c*/ 	.word	0x000069a0
        /*0350*/ 	.word	0x00000005
        /*0354*/ 	.word	0x00000000
        /*0358*/ 	.short	0x010a
        /*035a*/ 	.byte	0x3f
	.zero		1


	//   ....[45]....
        /*035c*/ 	.word	0x000069f0
        /*0360*/ 	.word	0x00000007
        /*0364*/ 	.word	0x00000000
        /*0368*/ 	.short	0x010a
        /*036a*/ 	.byte	0x3f
	.zero		1


	//   ....[46]....
        /*036c*/ 	.word	0x00006a40
        /*0370*/ 	.word	0x00000006
        /*0374*/ 	.word	0x00000000
        /*0378*/ 	.short	0x010a
        /*037a*/ 	.byte	0x3f
	.zero		1


	//   ....[47]....
        /*037c*/ 	.word	0x00006a90
        /*0380*/ 	.word	0x00000009
        /*0384*/ 	.word	0x00000000
        /*0388*/ 	.short	0x010a
        /*038a*/ 	.byte	0x3f
	.zero		1


	//   ....[48]....
        /*038c*/ 	.word	0x00006ae0
        /*0390*/ 	.word	0x00000008
        /*0394*/ 	.word	0x00000000
        /*0398*/ 	.short	0x010a
        /*039a*/ 	.byte	0x3f
	.zero		1


	//   ....[49]....
        /*039c*/ 	.word	0x00006b30
        /*03a0*/ 	.word	0x0000000b
        /*03a4*/ 	.word	0x00000000
        /*03a8*/ 	.short	0x010a
        /*03aa*/ 	.byte	0x3f
	.zero		1


	//----- nvinfo : EIATTR_NUM_MBARRIERS
	.align		4
.L_28:
        /*03ac*/ 	.byte	0x03, 0x38
        /*03ae*/ 	.short	0x0014


	//----- nvinfo : EIATTR_EXIT_INSTR_OFFSETS
	.align		4
        /*03b0*/ 	.byte	0x04, 0x1c
        /*03b2*/ 	.short	(.L_30 - .L_29)


	//   ....[0]....
.L_29:
        /*03b4*/ 	.word	0x000011d0


	//   ....[1]....
        /*03b8*/ 	.word	0x00001230


	//   ....[2]....
        /*03bc*/ 	.word	0x00005570


	//   ....[3]....
        /*03c0*/ 	.word	0x000055a0


	//   ....[4]....
        /*03c4*/ 	.word	0x000066b0


	//----- nvinfo : EIATTR_MAX_THREADS
	.align		4
.L_30:
        /*03c8*/ 	.byte	0x04, 0x05
        /*03ca*/ 	.short	(.L_32 - .L_31)
.L_31:
        /*03cc*/ 	.word	0x00000180
        /*03d0*/ 	.word	0x00000001
        /*03d4*/ 	.word	0x00000001


	//----- nvinfo : EIATTR_CRS_STACK_SIZE
	.align		4
.L_32:
        /*03d8*/ 	.byte	0x04, 0x1e
        /*03da*/ 	.short	(.L_34 - .L_33)
.L_33:
        /*03dc*/ 	.word	0x00000000


	//----- nvinfo : EIATTR_CBANK_PARAM_SIZE
	.align		4
.L_34:
        /*03e0*/ 	.byte	0x03, 0x19
        /*03e2*/ 	.short	0x0470


	//----- nvinfo : EIATTR_PARAM_CBANK
	.align		4
        /*03e4*/ 	.byte	0x04, 0x0a
        /*03e6*/ 	.short	(.L_36 - .L_35)
	.align		4
.L_35:
        /*03e8*/ 	.word	index@(.nv.constant0._ZN7cutlass13device_kernelINS_4gemm6kernel13GemmUniversalIN4cute5tupleIJiiiiEEENS1_10collective13CollectiveMmaINS1_37MainloopSm90TmaGmmaWarpSpecializedFP8ILi7ENS5_IJNS4_1CILi1EEESB_SB_EEENS1_32KernelTmaWarpSpecializedPingpongEEENS5_IJNSA_ILi64EEESF_SF_EEENS_12float_e5m2_tENS5_IJlSB_lEEESH_SI_NS4_8TiledMMAINS4_8MMA_AtomIJNS4_4SM904GMMA30MMA_64x64x32_F32E5M2E5M2_SS_TNILNSM_7ScaleInE1ELSO_1EEEEEENS4_6LayoutISC_NS5_IJNSA_ILi0EEESS_SS_EEEEENS5_IJNS4_10UnderscoreESV_SV_EEEEENS4_13SM90_TMA_LOADENS4_14ComposedLayoutINS4_7SwizzleILi2ELi4ELi3EEENS4_18smem_ptr_flag_bitsILi8EEENSR_INS5_IJNSA_ILi8EEESF_EEENS5_IJSF_SB_EEEEEEEvNS4_8identityESY_S18_vS19_EENS_8epilogue10collective6detail29Sm90TmaWarpSpecializedAdapterINS1C_15DefaultEpilogueISH_SI_SI_NS1B_6thread17LinearCombinationISH_Li1EffLNS1G_9ScaleType4KindE0ELNS_15FloatRoundStyleE2ESH_EENS1_15EpilogueDefaultEEEEEvvEEEEvNT_6ParamsE)
        /*03ec*/ 	.short	0x0210
        /*03ee*/ 	.short	0x0470


	//----- nvinfo : EIATTR_SW_WAR
	.align		4
.L_36:
        /*03f0*/ 	.byte	0x04, 0x36
        /*03f2*/ 	.short	(.L_38 - .L_37)
.L_37:
        /*03f4*/ 	.word	0x00000008
.L_38:


//--------------------- .nv.callgraph             --------------------------
	.section	.nv.callgraph,"",@"SHT_CUDA_CALLGRAPH"
	.align	4
	.sectionentsize	8
	.align		4
        /*0000*/ 	.word	0x00000000
	.align		4
        /*0004*/ 	.word	0xffffffff
	.align		4
        /*0008*/ 	.word	0x00000000
	.align		4
        /*000c*/ 	.word	0xfffffffe
	.align		4
        /*0010*/ 	.word	0x00000000
	.align		4
        /*0014*/ 	.word	0xfffffffd
	.align		4
        /*0018*/ 	.word	0x00000000
	.align		4
        /*001c*/ 	.word	0xfffffffc


//--------------------- .nv.constant4             --------------------------
	.section	.nv.constant4,"a",@progbits
	.align	8
	.align		8
.nv.constant4:
        /*0000*/ 	.dword	_ZN40_INTERNAL_adc1a14e_4_k_cu_c13abb7b_292984cuda3std3__45__cpo5beginE
	.align		8
        /*0008*/ 	.dword	_ZN40_INTERNAL_adc1a14e_4_k_cu_c13abb7b_292984cuda3std3__45__cpo3endE
	.align		8
        /*0010*/ 	.dword	_ZN40_INTERNAL_adc1a14e_4_k_cu_c13abb7b_292984cuda3std3__45__cpo6cbeginE
	.align		8
        /*0018*/ 	.dword	_ZN40_INTERNAL_adc1a14e_4_k_cu_c13abb7b_292984cuda3std3__45__cpo4cendE
	.align		8
        /*0020*/ 	.dword	_ZN40_INTERNAL_adc1a14e_4_k_cu_c13abb7b_292984cuda3std3__442_GLOBAL__N__adc1a14e_4_k_cu_c13abb7b_292986ignoreE
	.align		8
        /*0028*/ 	.dword	_ZN40_INTERNAL_adc1a14e_4_k_cu_c13abb7b_292984cuda3std3__419piecewise_constructE
	.align		8
        /*0030*/ 	.dword	_ZN40_INTERNAL_adc1a14e_4_k_cu_c13abb7b_292984cuda3std3__48in_placeE
	.align		8
        /*0038*/ 	.dword	_ZN40_INTERNAL_adc1a14e_4_k_cu_c13abb7b_292984cuda3std6ranges3__45__cpo4swapE
	.align		8
        /*0040*/ 	.dword	_ZN40_INTERNAL_adc1a14e_4_k_cu_c13abb7b_292984cuda3std6ranges3__45__cpo9iter_moveE
	.align		8
        /*0048*/ 	.dword	_ZN40_INTERNAL_adc1a14e_4_k_cu_c13abb7b_292984cute7productE
	.align		8
        /*0050*/ 	.dword	_ZN40_INTERNAL_adc1a14e_4_k_cu_c13abb7b_292984cute1_E


//--------------------- .text._ZN7cutlass13device_kernelINS_4gemm6kernel13GemmUniversalIN4cute5tupleIJiiiiEEENS1_10collective13CollectiveMmaINS1_37MainloopSm90TmaGmmaWarpSpecializedFP8ILi7ENS5_IJNS4_1CILi1EEESB_SB_EEENS1_32KernelTmaWarpSpecializedPingpongEEENS5_IJNSA_ILi64EEESF_SF_EEENS_12float_e5m2_tENS5_IJlSB_lEEESH_SI_NS4_8TiledMMAINS4_8MMA_AtomIJNS4_4SM904GMMA30MMA_64x64x32_F32E5M2E5M2_SS_TNILNSM_7ScaleInE1ELSO_1EEEEEENS4_6LayoutISC_NS5_IJNSA_ILi0EEESS_SS_EEEEENS5_IJNS4_10UnderscoreESV_SV_EEEEENS4_13SM90_TMA_LOADENS4_14ComposedLayoutINS4_7SwizzleILi2ELi4ELi3EEENS4_18smem_ptr_flag_bitsILi8EEENSR_INS5_IJNSA_ILi8EEESF_EEENS5_IJSF_SB_EEEEEEEvNS4_8identityESY_S18_vS19_EENS_8epilogue10collective6detail29Sm90TmaWarpSpecializedAdapterINS1C_15DefaultEpilogueISH_SI_SI_NS1B_6thread17LinearCombinationISH_Li1EffLNS1G_9ScaleType4KindE0ELNS_15FloatRoundStyleE2ESH_EENS1_15EpilogueDefaultEEEEEvvEEEEvNT_6ParamsE --------------------------
	.section	.text._ZN7cutlass13device_kernelINS_4gemm6kernel13GemmUniversalIN4cute5tupleIJiiiiEEENS1_10collective13CollectiveMmaINS1_37MainloopSm90TmaGmmaWarpSpecializedFP8ILi7ENS5_IJNS4_1CILi1EEESB_SB_EEENS1_32KernelTmaWarpSpecializedPingpongEEENS5_IJNSA_ILi64EEESF_SF_EEENS_12float_e5m2_tENS5_IJlSB_lEEESH_SI_NS4_8TiledMMAINS4_8MMA_AtomIJNS4_4SM904GMMA30MMA_64x64x32_F32E5M2E5M2_SS_TNILNSM_7ScaleInE1ELSO_1EEEEEENS4_6LayoutISC_NS5_IJNSA_ILi0EEESS_SS_EEEEENS5_IJNS4_10UnderscoreESV_SV_EEEEENS4_13SM90_TMA_LOADENS4_14ComposedLayoutINS4_7SwizzleILi2ELi4ELi3EEENS4_18smem_ptr_flag_bitsILi8EEENSR_INS5_IJNSA_ILi8EEESF_EEENS5_IJSF_SB_EEEEEEEvNS4_8identityESY_S18_vS19_EENS_8epilogue10collective6detail29Sm90TmaWarpSpecializedAdapterINS1C_15DefaultEpilogueISH_SI_SI_NS1B_6thread17LinearCombinationISH_Li1EffLNS1G_9ScaleType4KindE0ELNS_15FloatRoundStyleE2ESH_EENS1_15EpilogueDefaultEEEEEvvEEEEvNT_6ParamsE,"ax",@progbits
	.align	128
.text._ZN7cutlass13device_kernelINS_4gemm6kernel13GemmUniversalIN4cute5tupleIJiiiiEEENS1_10collective13CollectiveMmaINS1_37MainloopSm90TmaGmmaWarpSpecializedFP8ILi7ENS5_IJNS4_1CILi1EEESB_SB_EEENS1_32KernelTmaWarpSpecializedPingpongEEENS5_IJNSA_ILi64EEESF_SF_EEENS_12float_e5m2_tENS5_IJlSB_lEEESH_SI_NS4_8TiledMMAINS4_8MMA_AtomIJNS4_4SM904GMMA30MMA_64x64x32_F32E5M2E5M2_SS_TNILNSM_7ScaleInE1ELSO_1EEEEEENS4_6LayoutISC_NS5_IJNSA_ILi0EEESS_SS_EEEEENS5_IJNS4_10UnderscoreESV_SV_EEEEENS4_13SM90_TMA_LOADENS4_14ComposedLayoutINS4_7SwizzleILi2ELi4ELi3EEENS4_18smem_ptr_flag_bitsILi8EEENSR_INS5_IJNSA_ILi8EEESF_EEENS5_IJSF_SB_EEEEEEEvNS4_8identityESY_S18_vS19_EENS_8epilogue10collective6detail29Sm90TmaWarpSpecializedAdapterINS1C_15DefaultEpilogueISH_SI_SI_NS1B_6thread17LinearCombinationISH_Li1EffLNS1G_9ScaleType4KindE0ELNS_15FloatRoundStyleE2ESH_EENS1_15EpilogueDefaultEEEEEvvEEEEvNT_6ParamsE:
        .type           _ZN7cutlass13device_kernelINS_4gemm6kernel13GemmUniversalIN4cute5tupleIJiiiiEEENS1_10collective13CollectiveMmaINS1_37MainloopSm90TmaGmmaWarpSpecializedFP8ILi7ENS5_IJNS4_1CILi1EEESB_SB_EEENS1_32KernelTmaWarpSpecializedPingpongEEENS5_IJNSA_ILi64EEESF_SF_EEENS_12float_e5m2_tENS5_IJlSB_lEEESH_SI_NS4_8TiledMMAINS4_8MMA_AtomIJNS4_4SM904GMMA30MMA_64x64x32_F32E5M2E5M2_SS_TNILNSM_7ScaleInE1ELSO_1EEEEEENS4_6LayoutISC_NS5_IJNSA_ILi0EEESS_SS_EEEEENS5_IJNS4_10UnderscoreESV_SV_EEEEENS4_13SM90_TMA_LOADENS4_14ComposedLayoutINS4_7SwizzleILi2ELi4ELi3EEENS4_18smem_ptr_flag_bitsILi8EEENSR_INS5_IJNSA_ILi8EEESF_EEENS5_IJSF_SB_EEEEEEEvNS4_8identityESY_S18_vS19_EENS_8epilogue10collective6detail29Sm90TmaWarpSpecializedAdapterINS1C_15DefaultEpilogueISH_SI_SI_NS1B_6thread17LinearCombinationISH_Li1EffLNS1G_9ScaleType4KindE0ELNS_15FloatRoundStyleE2ESH_EENS1_15EpilogueDefaultEEEEEvvEEEEvNT_6ParamsE,@function
        .size           _ZN7cutlass13device_kernelINS_4gemm6kernel13GemmUniversalIN4cute5tupleIJiiiiEEENS1_10collective13CollectiveMmaINS1_37MainloopSm90TmaGmmaWarpSpecializedFP8ILi7ENS5_IJNS4_1CILi1EEESB_SB_EEENS1_32KernelTmaWarpSpecializedPingpongEEENS5_IJNSA_ILi64EEESF_SF_EEENS_12float_e5m2_tENS5_IJlSB_lEEESH_SI_NS4_8TiledMMAINS4_8MMA_AtomIJNS4_4SM904GMMA30MMA_64x64x32_F32E5M2E5M2_SS_TNILNSM_7ScaleInE1ELSO_1EEEEEENS4_6LayoutISC_NS5_IJNSA_ILi0EEESS_SS_EEEEENS5_IJNS4_10UnderscoreESV_SV_EEEEENS4_13SM90_TMA_LOADENS4_14ComposedLayoutINS4_7SwizzleILi2ELi4ELi3EEENS4_18smem_ptr_flag_bitsILi8EEENSR_INS5_IJNSA_ILi8EEESF_EEENS5_IJSF_SB_EEEEEEEvNS4_8identityESY_S18_vS19_EENS_8epilogue10collective6detail29Sm90TmaWarpSpecializedAdapterINS1C_15DefaultEpilogueISH_SI_SI_NS1B_6thread17LinearCombinationISH_Li1EffLNS1G_9ScaleType4KindE0ELNS_15FloatRoundStyleE2ESH_EENS1_15EpilogueDefaultEEEEEvvEEEEvNT_6ParamsE,(.L_x_146 - _ZN7cutlass13device_kernelINS_4gemm6kernel13GemmUniversalIN4cute5tupleIJiiiiEEENS1_10collective13CollectiveMmaINS1_37MainloopSm90TmaGmmaWarpSpecializedFP8ILi7ENS5_IJNS4_1CILi1EEESB_SB_EEENS1_32KernelTmaWarpSpecializedPingpongEEENS5_IJNSA_ILi64EEESF_SF_EEENS_12float_e5m2_tENS5_IJlSB_lEEESH_SI_NS4_8TiledMMAINS4_8MMA_AtomIJNS4_4SM904GMMA30MMA_64x64x32_F32E5M2E5M2_SS_TNILNSM_7ScaleInE1ELSO_1EEEEEENS4_6LayoutISC_NS5_IJNSA_ILi0EEESS_SS_EEEEENS5_IJNS4_10UnderscoreESV_SV_EEEEENS4_13SM90_TMA_LOADENS4_14ComposedLayoutINS4_7SwizzleILi2ELi4ELi3EEENS4_18smem_ptr_flag_bitsILi8EEENSR_INS5_IJNSA_ILi8EEESF_EEENS5_IJSF_SB_EEEEEEEvNS4_8identityESY_S18_vS19_EENS_8epilogue10collective6detail29Sm90TmaWarpSpecializedAdapterINS1C_15DefaultEpilogueISH_SI_SI_NS1B_6thread17LinearCombinationISH_Li1EffLNS1G_9ScaleType4KindE0ELNS_15FloatRoundStyleE2ESH_EENS1_15EpilogueDefaultEEEEEvvEEEEvNT_6ParamsE)
        .other          _ZN7cutlass13device_kernelINS_4gemm6kernel13GemmUniversalIN4cute5tupleIJiiiiEEENS1_10collective13CollectiveMmaINS1_37MainloopSm90TmaGmmaWarpSpecializedFP8ILi7ENS5_IJNS4_1CILi1EEESB_SB_EEENS1_32KernelTmaWarpSpecializedPingpongEEENS5_IJNSA_ILi64EEESF_SF_EEENS_12float_e5m2_tENS5_IJlSB_lEEESH_SI_NS4_8TiledMMAINS4_8MMA_AtomIJNS4_4SM904GMMA30MMA_64x64x32_F32E5M2E5M2_SS_TNILNSM_7ScaleInE1ELSO_1EEEEEENS4_6LayoutISC_NS5_IJNSA_ILi0EEESS_SS_EEEEENS5_IJNS4_10UnderscoreESV_SV_EEEEENS4_13SM90_TMA_LOADENS4_14ComposedLayoutINS4_7SwizzleILi2ELi4ELi3EEENS4_18smem_ptr_flag_bitsILi8EEENSR_INS5_IJNSA_ILi8EEESF_EEENS5_IJSF_SB_EEEEEEEvNS4_8identityESY_S18_vS19_EENS_8epilogue10collective6detail29Sm90TmaWarpSpecializedAdapterINS1C_15DefaultEpilogueISH_SI_SI_NS1B_6thread17LinearCombinationISH_Li1EffLNS1G_9ScaleType4KindE0ELNS_15FloatRoundStyleE2ESH_EENS1_15EpilogueDefaultEEEEEvvEEEEvNT_6ParamsE,@"STO_CUDA_ENTRY STV_DEFAULT"
_ZN7cutlass13device_kernelINS_4gemm6kernel13GemmUniversalIN4cute5tupleIJiiiiEEENS1_10collective13CollectiveMmaINS1_37MainloopSm90TmaGmmaWarpSpecializedFP8ILi7ENS5_IJNS4_1CILi1EEESB_SB_EEENS1_32KernelTmaWarpSpecializedPingpongEEENS5_IJNSA_ILi64EEESF_SF_EEENS_12float_e5m2_tENS5_IJlSB_lEEESH_SI_NS4_8TiledMMAINS4_8MMA_AtomIJNS4_4SM904GMMA30MMA_64x64x32_F32E5M2E5M2_SS_TNILNSM_7ScaleInE1ELSO_1EEEEEENS4_6LayoutISC_NS5_IJNSA_ILi0EEESS_SS_EEEEENS5_IJNS4_10UnderscoreESV_SV_EEEEENS4_13SM90_TMA_LOADENS4_14ComposedLayoutINS4_7SwizzleILi2ELi4ELi3EEENS4_18smem_ptr_flag_bitsILi8EEENSR_INS5_IJNSA_ILi8EEESF_EEENS5_IJSF_SB_EEEEEEEvNS4_8identityESY_S18_vS19_EENS_8epilogue10collective6detail29Sm90TmaWarpSpecializedAdapterINS1C_15DefaultEpilogueISH_SI_SI_NS1B_6thread17LinearCombinationISH_Li1EffLNS1G_9ScaleType4KindE0ELNS_15FloatRoundStyleE2ESH_EENS1_15EpilogueDefaultEEEEEvvEEEEvNT_6ParamsE:
[----:B------:R-:W-:Y:S01]  /*0000*/  LDC R1, c[0x0][0x28] ;  /* 0x00000a00ff017b82 */ /* 0x000fe20000000800 */
[----:B------:R-:W0:Y:S01]  /*0010*/  S2R R11, SR_TID.X ;  /* 0x00000000000b7919 */ /* 0x000e220000002100 */
[----:B------:R-:W-:Y:S01]  /*0020*/  ELECT P0, URZ, PT ;  /* 0x00000000003f782f */ /* 0x000fe20003800000 */
[----:B------:R-:W-:Y:S01]  /*0030*/  BSSY B0, `(.L_x_0) ;  /* 0x000000f000007945 */ /* 0x000fe20003800000 */
[--C-:B0-----:R-:W-:Y:S02]  /*0040*/  SHF.R.U32.HI R0, RZ, 0x5, R11.reuse ;  /* 0x00000005ff007819 */ /* 0x101fe4000001160b */
[----:B------:R-:W-:-:S03]  /*0050*/  SHF.R.U32.HI R4, RZ, 0x7, R11 ;  /* 0x00000007ff047819 */ /* 0x000fc6000001160b */
[----:B------:R-:W0:Y:S04]  /*0060*/  SHFL.IDX PT, R2, R0, RZ, 0x1f ;  /* 0x00001fff00027589 */ /* 0x000e2800000e0000 */
[----:B------:R1:W2:Y:S01]  /*0070*/  SHFL.IDX PT, R5, R4, RZ, 0x1f ;  /* 0x00001fff04057589 */ /* 0x0002a200000e0000 */
[----:B0-----:R-:W-:-:S13]  /*0080*/  ISETP.NE.OR P0, PT, R2, RZ, !P0 ;  /* 0x000000ff0200720c */ /* 0x001fda0004705670 */
[----:B-12---:R-:W-:Y:S05]  /*0090*/  @P0 BRA `(.L_x_1) ;  /* 0x0000000000200947 */ /* 0x006fea0003800000 */
[----:B------:R-:W-:Y:S02]  /*00a0*/  ULDC.64 UR4, c[0x0][0x198] ;  /* 0x0000660000047ab9 */ /* 0x000fe40000000a00 */
[----:B------:R-:W-:Y:S02]  /*00b0*/  UIADD3 UR6, UP0, UR4, 0xf0, URZ ;  /* 0x000000f004067890 */ /* 0x000fe4000ff1e03f */
[----:B------:R-:W-:Y:S02]  /*00c0*/  UIADD3 UR4, UP1, UR4, 0x1f0, URZ ;  /* 0x000001f004047890 */ /* 0x000fe4000ff3e03f */
[----:B------:R-:W-:Y:S02]  /*00d0*/  UIADD3.X UR7, URZ, UR5, URZ, UP0, !UPT ;  /* 0x000000053f077290 */ /* 0x000fe400087fe43f */
[----:B------:R-:W-:-:S07]  /*00e0*/  UIADD3.X UR5, URZ, UR5, URZ, UP1, !UPT ;  /* 0x000000053f057290 */ /* 0x000fce0008ffe43f */
[----:B------:R0:W-:Y:S02]  /*00f0*/  UTMACCTL.PF [UR6] ;  /* 0x00000000060079b9 */ /* 0x0001e40008040000 */
[----:B------:R0:W-:Y:S02]  /*0100*/  UTMACCTL.PF [UR4] ;  /* 0x00000000040079b9 */ /* 0x0001e40008040000 */
[----:B0-----:R-:W-:Y:S01]  /*0110*/  NOP ;  /* 0x0000000000007918 */ /* 0x001fe20000000000 */
.L_x_1:
[----:B------:R-:W-:Y:S05]  /*0120*/  BSYNC B0 ;  /* 0x0000000000007941 */ /* 0x000fea0003800000 */
.L_x_0:
[----:B------:R-:W0:Y:S02]  /*0130*/  SHFL.IDX PT, R3, R0, RZ, 0x1f ;  /* 0x00001fff00037589 */ /* 0x000e2400000e0000 */
[----:B0-----:R-:W-:-:S13]  /*0140*/  ISETP.NE.AND P0, PT, R3, RZ, PT ;  /* 0x000000ff0300720c */ /* 0x001fda0003f05270 */
[----:B------:R-:W-:Y:S05]  /*0150*/  @P0 BRA `(.L_x_2) ;  /* 0x0000000000700947 */ /* 0x000fea0003800000 */
[----:B------:R-:W0:Y:S01]  /*0160*/  S2UR UR8, SR_CgaCtaId ;  /* 0x00000000000879c3 */ /* 0x000e220000008800 */
[----:B------:R-:W-:Y:S01]  /*0170*/  UMOV UR4, 0x400 ;  /* 0x0000040000047882 */ /* 0x000fe20000000000 */
[----:B------:R-:W-:Y:S01]  /*0180*/  UMOV UR5, 0x1 ;  /* 0x0000000100057882 */ /* 0x000fe20000000000 */
[----:B------:R-:W-:Y:S01]  /*0190*/  UMOV UR6, 0x80 ;  /* 0x0000008000067882 */ /* 0x000fe20000000000 */
[----:B------:R-:W-:Y:S01]  /*01a0*/  ELECT P0, URZ, PT ;  /* 0x00000000003f782f */ /* 0x000fe20003800000 */
[----:B------:R-:W-:-:S04]  /*01b0*/  UIADD3 UR6, -UR6, 0x100000, URZ ;  /* 0x0010000006067890 */ /* 0x000fc8000fffe13f */
[----:B------:R-:W-:Y:S02]  /*01c0*/  USHF.L.U32 UR7, UR6, 0xb, URZ ;  /* 0x0000000b06077899 */ /* 0x000fe4000800063f */
[----:B------:R-:W-:Y:S02]  /*01d0*/  USHF.L.U32 UR6, UR6, 0x1, URZ ;  /* 0x0000000106067899 */ /* 0x000fe4000800063f */
[----:B0-----:R-:W-:Y:S02]  /*01e0*/  ULEA UR8, UR8, UR4, 0x18 ;  /* 0x0000000408087291 */ /* 0x001fe4000f8ec03f */
[----:B------:R-:W-:-:S04]  /*01f0*/  UIADD3 UR4, -UR5, 0x100000, URZ ;  /* 0x0010000005047890 */ /* 0x000fc8000fffe13f */
[----:B------:R-:W-:Y:S02]  /*0200*/  USHF.L.U32 UR5, UR4, 0xb, URZ ;  /* 0x0000000b04057899 */ /* 0x000fe4000800063f */
[----:B------:R-:W-:Y:S01]  /*0210*/  USHF.L.U32 UR4, UR4, 0x1, URZ ;  /* 0x0000000104047899 */ /* 0x000fe2000800063f */
[----:B------:R-:W0:Y:S11]  /*0220*/  FENCE.VIEW.ASYNC.S ;  /* 0x00000000000073c6 */ /* 0x000e360000000000 */
[----:B0-----:R0:W1:Y:S01]  /*0230*/  SYNCS.EXCH.64 URZ, [UR8], UR4 ;  /* 0x00000004083f75b2 */ /* 0x0010620008000100 */
[----:B------:R0:W2:Y:S01]  /*0240*/  SYNCS.EXCH.64 URZ, [UR8+0x38], UR6 ;  /* 0x00003806083f75b2 */ /* 0x0000a20008000100 */
[----:B------:R0:W3:Y:S01]  /*0250*/  SYNCS.EXCH.64 URZ, [UR8+0x8], UR4 ;  /* 0x00000804083f75b2 */ /* 0x0000e20008000100 */
[----:B------:R0:W4:Y:S01]  /*0260*/  SYNCS.EXCH.64 URZ, [UR8+0x40], UR6 ;  /* 0x00004006083f75b2 */ /* 0x0001220008000100 */
[----:B------:R0:W0:Y:S01]  /*0270*/  SYNCS.EXCH.64 URZ, [UR8+0x10], UR4 ;  /* 0x00001004083f75b2 */ /* 0x0000220008000100 */
        /* <DEDUP_REMOVED lines=9> */
[----:B------:R-:W-:Y:S01]  /*0310*/  NOP ;  /* 0x0000000000007918 */ /* 0x000fe20000000000 */
.L_x_2:
[----:B------:R-:W5:Y:S01]  /*0320*/  SHFL.IDX PT, R6, R0, RZ, 0x1f ;  /* 0x00001fff00067589 */ /* 0x000f6200000e0000 */
[----:B------:R-:W-:Y:S01]  /*0330*/  ELECT P0, URZ, PT ;  /* 0x00000000003f782f */ /* 0x000fe20003800000 */
[----:B------:R-:W-:Y:S01]  /*0340*/  NOP ;  /* 0x0000000000007918 */ /* 0x000fe20000000000 */
[----:B------:R-:W-:Y:S01]  /*0350*/  ELECT P1, URZ, PT ;  /* 0x00000000003f782f */ /* 0x000fe20003820000 */
[----:B------:R1:W2:Y:S01]  /*0360*/  SHFL.IDX PT, R3, R0, RZ, 0x1f ;  /* 0x00001fff00037589 */ /* 0x0002a200000e0000 */
[----:B0-----:R-:W-:Y:S01]  /*0370*/  UMOV UR4, 0x20 ;  /* 0x0000002000047882 */ /* 0x001fe20000000000 */
[----:B------:R-:W-:Y:S01]  /*0380*/  UMOV UR11, 0x80 ;  /* 0x00000080000b7882 */ /* 0x000fe20000000000 */
[----:B------:R-:W-:Y:S01]  /*0390*/  NOP ;  /* 0x0000000000007918 */ /* 0x000fe20000000000 */
[----:B------:R-:W0:Y:S01]  /*03a0*/  SHFL.IDX PT, R4, R4, RZ, 0x1f ;  /* 0x00001fff04047589 */ /* 0x000e2200000e0000 */
[C---:B------:R-:W-:Y:S01]  /*03b0*/  VIADD R33, R5.reuse, 0xffffffff ;  /* 0xffffffff05217836 */ /* 0x040fe20000000000 */
[----:B------:R-:W-:Y:S01]  /*03c0*/  ULDC.64 UR20, c[0x0][0x208] ;  /* 0x0000820000147ab9 */ /* 0x000fe20000000a00 */
[----:B------:R-:W-:-:S02]  /*03d0*/  ISETP.NE.AND P2, PT, R5, RZ, PT ;  /* 0x000000ff0500720c */ /* 0x000fc40003f45270 */
[----:B-1----:R-:W-:Y:S02]  /*03e0*/  SHF.R.S32.HI R0, RZ, 0x1f, R11 ;  /* 0x0000001fff007819 */ /* 0x002fe4000001140b */
[----:B------:R-:W-:Y:S02]  /*03f0*/  ISETP.GE.U32.AND P3, PT, R33, 0x2, PT ;  /* 0x000000022100780c */ /* 0x000fe40003f66070 */
[----:B------:R-:W-:-:S04]  /*0400*/  LEA.HI R0, R0, R11, RZ, 0x7 ;  /* 0x0000000b00007211 */ /* 0x000fc800078f38ff */
[----:B------:R-:W-:Y:S02]  /*0410*/  LOP3.LUT R0, R0, 0xffffff80, RZ, 0xc0, !PT ;  /* 0xffffff8000007812 */ /* 0x000fe400078ec0ff */
[----:B-----5:R-:W-:-:S03]  /*0420*/  ISETP.NE.OR P0, PT, R6, RZ, !P0 ;  /* 0x000000ff0600720c */ /* 0x020fc60004705670 */
[----:B------:R-:W-:Y:S01]  /*0430*/  IMAD.IADD R10, R11, 0x1, -R0 ;  /* 0x000000010b0a7824 */ /* 0x000fe200078e0a00 */
[----:B--2---:R-:W-:Y:S02]  /*0440*/  ISETP.NE.OR P1, PT, R3, RZ, !P1 ;  /* 0x000000ff0300720c */ /* 0x004fe40004f25670 */
[----:B------:R-:W-:Y:S02]  /*0450*/  SHF.R.S32.HI R3, RZ, 0x1f, R2 ;  /* 0x0000001fff037819 */ /* 0x000fe40000011402 */
[----:B0-----:R-:W-:Y:S02]  /*0460*/  R2UR UR15, R4 ;  /* 0x00000000040f72ca */ /* 0x001fe400000e0000 */
[----:B------:R-:W-:-:S03]  /*0470*/  LEA.HI R3, R3, R2, RZ, 0x2 ;  /* 0x0000000203037211 */ /* 0x000fc600078f10ff */
[----:B------:R-:W-:Y:S01]  /*0480*/  VOTEU.ALL UP0, P0 ;  /* 0x00000000003f7886 */ /* 0x000fe20000000000 */
[----:B------:R-:W-:-:S03]  /*0490*/  LOP3.LUT R3, R3, 0xfffffffc, RZ, 0xc0, !PT ;  /* 0xfffffffc03037812 */ /* 0x000fc600078ec0ff */
[----:B------:R-:W-:Y:S01]  /*04a0*/  VOTEU.ALL UP1, P1 ;  /* 0x00000000003f7886 */ /* 0x000fe20000820000 */
[----:B------:R-:W0:Y:S01]  /*04b0*/  @!UP0 S2UR UR7, SR_CgaCtaId ;  /* 0x00000000000789c3 */ /* 0x000e220000008800 */
[----:B------:R-:W-:Y:S01]  /*04c0*/  @!UP0 UMOV UR6, 0x400 ;  /* 0x0000040000068882 */ /* 0x000fe20000000000 */
[----:B------:R-:W-:-:S04]  /*04d0*/  @!UP0 UIADD3 UR4, -UR4, 0x100000, URZ ;  /* 0x0010000004048890 */ /* 0x000fc8000fffe13f */
[----:B------:R-:W-:Y:S02]  /*04e0*/  @!UP0 USHF.L.U32 UR5, UR4, 0xb, URZ ;  /* 0x0000000b04058899 */ /* 0x000fe4000800063f */
[----:B------:R-:W-:Y:S01]  /*04f0*/  @!UP0 USHF.L.U32 UR4, UR4, 0x1, URZ ;  /* 0x0000000104048899 */ /* 0x000fe2000800063f */
[----:B------:R-:W-:Y:S01]  /*0500*/  IMAD.IADD R20, R2, 0x1, -R3 ;  /* 0x0000000102147824 */ /* 0x000fe200078e0a03 */
[----:B------:R-:W-:Y:S01]  /*0510*/  @!UP1 UMOV UR9, 0x400 ;  /* 0x0000040000099882 */ /* 0x000fe20000000000 */
[----:B------:R-:W-:Y:S01]  /*0520*/  VOTEU.ALL UP2, P1 ;  /* 0x00000000003f7886 */ /* 0x000fe20000840000 */
[----:B------:R-:W-:Y:S01]  /*0530*/  VOTEU.ALL UP3, P1 ;  /* 0x00000000003f7886 */ /* 0x000fe20000860000 */
[----:B------:R-:W-:Y:S01]  /*0540*/  VOTEU.ALL UP4, P1 ;  /* 0x00000000003f7886 */ /* 0x000fe20000880000 */
[----:B------:R-:W1:Y:S01]  /*0550*/  @!UP1 S2UR UR10, SR_CgaCtaId ;  /* 0x00000000000a99c3 */ /* 0x000e620000008800 */
[----:B------:R-:W-:Y:S01]  /*0560*/  VOTEU.ALL UP5, P1 ;  /* 0x00000000003f7886 */ /* 0x000fe200008a0000 */
[----:B0-----:R-:W-:-:S02]  /*0570*/  @!UP0 ULEA UR8, UR7, UR6, 0x18 ;  /* 0x0000000607088291 */ /* 0x001fc4000f8ec03f */
[----:B------:R-:W-:-:S04]  /*0580*/  @!UP1 UIADD3 UR6, -UR11, 0x100000, URZ ;  /* 0x001000000b069890 */ /* 0x000fc8000fffe13f */
[----:B------:R-:W-:Y:S02]  /*0590*/  @!UP1 USHF.L.U32 UR7, UR6, 0xb, URZ ;  /* 0x0000000b06079899 */ /* 0x000fe4000800063f */
[----:B------:R-:W-:Y:S01]  /*05a0*/  @!UP1 USHF.L.U32 UR6, UR6, 0x1, URZ ;  /* 0x0000000106069899 */ /* 0x000fe2000800063f */
[----:B------:R-:W-:Y:S01]  /*05b0*/  VOTEU.ALL UP0, P0 ;  /* 0x00000000003f7886 */ /* 0x000fe20000000000 */
[----:B-1----:R-:W-:Y:S01]  /*05c0*/  @!UP1 ULEA UR9, UR10, UR9, 0x18 ;  /* 0x000000090a099291 */ /* 0x002fe2000f8ec03f */
[----:B------:R-:W-:Y:S02]  /*05d0*/  VOTEU.ALL UP1, P0 ;  /* 0x00000000003f7886 */ /* 0x000fe40000020000 */
[----:B------:R-:W-:Y:S01]  /*05e0*/  ULDC.64 UR10, c[0x0][0x598] ;  /* 0x00016600000a7ab9 */ /* 0x000fe20000000a00 */
[----:B------:R-:W-:Y:S01]  /*05f0*/  ISETP.NE.AND P0, PT, R20, 0x3, PT ;  /* 0x000000031400780c */ /* 0x000fe20003f05270 */
[----:B------:R-:W0:Y:S02]  /*0600*/  FENCE.VIEW.ASYNC.S ;  /* 0x00000000000073c6 */ /* 0x000e240000000000 */
[----:B0-----:R0:W3:Y:S01]  /*0610*/  @!UP0 SYNCS.EXCH.64 URZ, [UR8+0xa0], UR4 ;  /* 0x0000a004083f85b2 */ /* 0x0010e20008000100 */
[----:B------:R-:W-:-:S02]  /*0620*/  ISETP.NE.U32.AND P1, PT, RZ, UR10, PT ;  /* 0x0000000aff007c0c */ /* 0x000fc4000bf25070 */
[----:B------:R-:W-:Y:S02]  /*0630*/  ISETP.EQ.OR P0, PT, R20, RZ, !P0 ;  /* 0x000000ff1400720c */ /* 0x000fe40004702670 */
[----:B------:R-:W-:Y:S02]  /*0640*/  ISETP.NE.AND.EX P1, PT, RZ, UR11, PT, P1 ;  /* 0x0000000bff007c0c */ /* 0x000fe4000bf25310 */
[----:B------:R-:W-:-:S04]  /*0650*/  ISETP.EQ.AND P0, PT, R5, RZ, P0 ;  /* 0x000000ff0500720c */ /* 0x000fc80000702270 */
[----:B------:R-:W-:-:S04]  /*0660*/  SEL R7, RZ, 0x1, !P0 ;  /* 0x00000001ff077807 */ /* 0x000fc80004000000 */
[----:B------:R-:W-:Y:S01]  /*0670*/  SEL R7, R7, 0x2, P3 ;  /* 0x0000000207077807 */ /* 0x000fe20001800000 */
[----:B------:R0:W3:Y:S01]  /*0680*/  @!UP1 SYNCS.EXCH.64 URZ, [UR8+0xa8], UR4 ;  /* 0x0000a804083f95b2 */ /* 0x0000e20008000100 */
[----:B------:R-:W-:Y:S01]  /*0690*/  NOP ;  /* 0x0000000000007918 */ /* 0x000fe20000000000 */
[----:B------:R0:W3:Y:S01]  /*06a0*/  @!UP2 SYNCS.EXCH.64 URZ, [UR9+0x80], UR6 ;  /* 0x00008006093fa5b2 */ /* 0x0000e20008000100 */
[----:B------:R0:W3:Y:S01]  /*06b0*/  @!UP3 SYNCS.EXCH.64 URZ, [UR9+0x88], UR6 ;  /* 0x00008806093fb5b2 */ /* 0x0000e20008000100 */
[----:B------:R0:W3:Y:S01]  /*06c0*/  @!UP4 SYNCS.EXCH.64 URZ, [UR9+0x90], UR6 ;  /* 0x00009006093fc5b2 */ /* 0x0000e20008000100 */
[----:B------:R0:W3:Y:S01]  /*06d0*/  @!UP5 SYNCS.EXCH.64 URZ, [UR9+0x98], UR6 ;  /* 0x00009806093fd5b2 */ /* 0x0000e20008000100 */
[----:B------:R-:W-:Y:S01]  /*06e0*/  NOP ;  /* 0x0000000000007918 */ /* 0x000fe20000000000 */
[----:B---34-:R-:W-:Y:S06]  /*06f0*/  BAR.SYNC.DEFER_BLOCKING 0x0 ;  /* 0x0000000000007b1d */ /* 0x018fec0000010000 */
[----:B0-----:R-:W-:Y:S05]  /*0700*/  @!P1 BRA `(.L_x_3) ;  /* 0x00000000001c9947 */ /* 0x001fea0003800000 */
[----:B------:R-:W0:Y:S02]  /*0710*/  LDC.64 R2, c[0x0][0x598] ;  /* 0x00016600ff027b82 */ /* 0x000e240000000a00 */
[----:B0-----:R-:W2:Y:S02]  /*0720*/  LDG.E.64 R2, desc[UR20][R2.64] ;  /* 0x0000001402027981 */ /* 0x001ea4000c1e1b00 */
[----:B--2---:R-:W-:-:S04]  /*0730*/  ISETP.NE.U32.AND P0, PT, R2, RZ, PT ;  /* 0x000000ff0200720c */ /* 0x004fc80003f05070 */
[----:B------:R-:W-:-:S13]  /*0740*/  ISETP.NE.AND.EX P0, PT, R3, RZ, PT, P0 ;  /* 0x000000ff0300720c */ /* 0x000fda0003f05300 */
[----:B------:R-:W-:Y:S05]  /*0750*/  @!P0 BRA `(.L_x_3) ;  /* 0x0000000000088947 */ /* 0x000fea0003800000 */
[----:B------:R2:W5:Y:S01]  /*0760*/  LD.E R12, desc[UR20][R2.64] ;  /* 0x00000014020c7980 */ /* 0x000562000c101900 */
[----:B------:R-:W-:Y:S05]  /*0770*/  BRA `(.L_x_4) ;  /* 0x0000000000207947 */ /* 0x000fea0003800000 */
.L_x_3:
[----:B------:R-:W-:Y:S02]  /*0780*/  ULDC.64 UR4, c[0x0][0x588] ;  /* 0x0001620000047ab9 */ /* 0x000fe40000000a00 */
[----:B------:R-:W-:-:S04]  /*0790*/  ISETP.NE.U32.AND P0, PT, RZ, UR4, PT ;  /* 0x00000004ff007c0c */ /* 0x000fc8000bf05070 */
[----:B------:R-:W-:-:S13]  /*07a0*/  ISETP.NE.AND.EX P0, PT, RZ, UR5, PT, P0 ;  /* 0x00000005ff007c0c */ /* 0x000fda000bf05300 */
[----:B------:R-:W-:Y:S05]  /*07b0*/  @!P0 BRA `(.L_x_5) ;  /* 0x00000000000c8947 */ /* 0x000fea0003800000 */
[----:B------:R-:W0:Y:S02]  /*07c0*/  LDC.64 R12, c[0x0][0x588] ;  /* 0x00016200ff0c7b82 */ /* 0x000e240000000a00 */
[----:B0-----:R1:W5:Y:S01]  /*07d0*/  LDG.E R12, desc[UR20][R12.64] ;  /* 0x000000140c0c7981 */ /* 0x001362000c1e1900 */
[----:B------:R-:W-:Y:S05]  /*07e0*/  BRA `(.L_x_4) ;  /* 0x0000000000047947 */ /* 0x000fea0003800000 */
.L_x_5:
[----:B------:R-:W0:Y:S02]  /*07f0*/  LDC R12, c[0x0][0x580] ;  /* 0x00016000ff0c7b82 */ /* 0x000e240000000800 */
.L_x_4:
[----:B------:R-:W-:Y:S02]  /*0800*/  ULDC.64 UR4, c[0x0][0x5a0] ;  /* 0x0001680000047ab9 */ /* 0x000fe40000000a00 */
[----:B------:R-:W-:-:S04]  /*0810*/  ISETP.NE.U32.AND P0, PT, RZ, UR4, PT ;  /* 0x00000004ff007c0c */ /* 0x000fc8000bf05070 */
[----:B------:R-:W-:-:S13]  /*0820*/  ISETP.NE.AND.EX P0, PT, RZ, UR5, PT, P0 ;  /* 0x00000005ff007c0c */ /* 0x000fda000bf05300 */
[----:B------:R-:W-:Y:S05]  /*0830*/  @!P0 BRA `(.L_x_6) ;  /* 0x00000000001c8947 */ /* 0x000fea0003800000 */
[----:B--2---:R-:W2:Y:S02]  /*0840*/  LDC.64 R2, c[0x0][0x5a0] ;  /* 0x00016800ff027b82 */ /* 0x004ea40000000a00 */
[----:B--2---:R-:W2:Y:S02]  /*0850*/  LDG.E.64 R2, desc[UR20][R2.64] ;  /* 0x0000001402027981 */ /* 0x004ea4000c1e1b00 */
[----:B--2---:R-:W-:-:S04]  /*0860*/  ISETP.NE.U32.AND P0, PT, R2, RZ, PT ;  /* 0x000000ff0200720c */ /* 0x004fc80003f05070 */
[----:B------:R-:W-:-:S13]  /*0870*/  ISETP.NE.AND.EX P0, PT, R3, RZ, PT, P0 ;  /* 0x000000ff0300720c */ /* 0x000fda0003f05300 */
[----:B------:R-:W-:Y:S05]  /*0880*/  @!P0 BRA `(.L_x_6) ;  /* 0x0000000000088947 */ /* 0x000fea0003800000 */
[----:B-1----:R4:W5:Y:S01]  /*0890*/  LD.E R13, desc[UR20][R2.64] ;  /* 0x00000014020d7980 */ /* 0x002962000c101900 */
[----:B------:R-:W-:Y:S05]  /*08a0*/  BRA `(.L_x_7) ;  /* 0x0000000000207947 */ /* 0x000fea0003800000 */
.L_x_6:
[----:B------:R-:W-:Y:S02]  /*08b0*/  ULDC.64 UR4, c[0x0][0x590] ;  /* 0x0001640000047ab9 */ /* 0x000fe40000000a00 */
[----:B------:R-:W-:-:S04]  /*08c0*/  ISETP.NE.U32.AND P0, PT, RZ, UR4, PT ;  /* 0x00000004ff007c0c */ /* 0x000fc8000bf05070 */
[----:B------:R-:W-:-:S13]  /*08d0*/  ISETP.NE.AND.EX P0, PT, RZ, UR5, PT, P0 ;  /* 0x00000005ff007c0c */ /* 0x000fda000bf05300 */
[----:B------:R-:W-:Y:S05]  /*08e0*/  @!P0 BRA `(.L_x_8) ;  /* 0x00000000000c8947 */ /* 0x000fea0003800000 */
[----:B--2---:R-:W1:Y:S02]  /*08f0*/  LDC.64 R2, c[0x0][0x590] ;  /* 0x00016400ff027b82 */ /* 0x004e640000000a00 */
[----:B-1----:R3:W5:Y:S01]  /*0900*/  LDG.E R13, desc[UR20][R2.64] ;  /* 0x00000014020d7981 */ /* 0x002762000c1e1900 */
[----:B------:R-:W-:Y:S05]  /*0910*/  BRA `(.L_x_7) ;  /* 0x0000000000047947 */ /* 0x000fea0003800000 */
.L_x_8:
[----:B-1----:R-:W1:Y:S02]  /*0920*/  LDC R13, c[0x0][0x584] ;  /* 0x00016100ff0d7b82 */ /* 0x002e640000000800 */
.L_x_7:
[----:B------:R-:W0:Y:S01]  /*0930*/  LDC R0, c[0x0][0x65c] ;  /* 0x00019700ff007b82 */ /* 0x000e220000000800 */
[----:B------:R-:W2:Y:S01]  /*0940*/  S2R R21, SR_CTAID.Y ;  /* 0x0000000000157919 */ /* 0x000ea20000002600 */
[----:B------:R-:W-:Y:S01]  /*0950*/  ULDC UR8, c[0x0][0x28c] ;  /* 0x0000a30000087ab9 */ /* 0x000fe20000000800 */
[----:B------:R-:W-:Y:S01]  /*0960*/  ISETP.NE.AND P0, PT, R5, 0x2, PT ;  /* 0x000000020500780c */ /* 0x000fe20003f05270 */
[----:B------:R-:W-:Y:S01]  /*0970*/  UIADD3 UR8, UR8, 0x3f, URZ ;  /* 0x0000003f08087890 */ /* 0x000fe2000fffe03f */
[----:B------:R-:W1:Y:S01]  /*0980*/  S2R R14, SR_CTAID.X ;  /* 0x00000000000e7919 */ /* 0x000e620000002500 */
[----:B------:R-:W-:Y:S01]  /*0990*/  UMOV UR5, URZ ;  /* 0x0000003f00057c82 */ /* 0x000fe20008000000 */
[----:B------:R-:W-:Y:S01]  /*09a0*/  UMOV UR4, URZ ;  /* 0x0000003f00047c82 */ /* 0x000fe20008000000 */
[----:B------:R-:W-:-:S04]  /*09b0*/  USHF.R.S32.HI UR9, URZ, 0x1f, UR8 ;  /* 0x0000001f3f097899 */ /* 0x000fc80008011408 */
[----:B------:R-:W-:-:S04]  /*09c0*/  ULEA.HI UR9, UR9, UR8, URZ, 0x6 ;  /* 0x0000000809097291 */ /* 0x000fc8000f8f303f */
[----:B------:R-:W-:Y:S01]  /*09d0*/  USHF.R.S32.HI UR13, URZ, 0x6, UR9 ;  /* 0x000000063f0d7899 */ /* 0x000fe20008011409 */
[----:B0-----:R-:W-:-:S13]  /*09e0*/  ISETP.NE.AND P4, PT, R0, 0x1, PT ;  /* 0x000000010000780c */ /* 0x001fda0003f85270 */
[----:B------:R-:W1:Y:S01]  /*09f0*/  @P4 LDC R15, c[0x0][0x10] ;  /* 0x00000400ff0f4b82 */ /* 0x000e620000000800 */
[----:B--234-:R-:W-:Y:S02]  /*0a00*/  @P4 IMAD.MOV.U32 R2, RZ, RZ, R21 ;  /* 0x000000ffff024224 */ /* 0x01cfe400078e0015 */
[----:B------:R-:W-:Y:S02]  /*0a10*/  @P4 IMAD.MOV.U32 R3, RZ, RZ, RZ ;  /* 0x000000ffff034224 */ /* 0x000fe400078e00ff */
[----:B------:R-:W-:-:S03]  /*0a20*/  @P4 IMAD.MOV.U32 R5, RZ, RZ, RZ ;  /* 0x000000ffff054224 */ /* 0x000fc600078e00ff */
[----:B------:R-:W0:Y:S01]  /*0a30*/  @!P4 LDC R9, c[0x0][0xc] ;  /* 0x00000300ff09cb82 */ /* 0x000e220000000800 */
[----:B------:R-:W-:Y:S01]  /*0a40*/  ULDC UR6, c[0x0][0xc] ;  /* 0x0000030000067ab9 */ /* 0x000fe20000000800 */
[----:B------:R-:W-:Y:S02]  /*0a50*/  ULDC UR7, c[0x0][0x10] ;  /* 0x0000040000077ab9 */ /* 0x000fe40000000800 */
[----:B------:R-:W-:-:S04]  /*0a60*/  UIMAD.WIDE.U32 UR6, UR6, UR7, URZ ;  /* 0x00000007060672a5 */ /* 0x000fc8000f8e003f */
[----:B------:R-:W2:Y:S01]  /*0a70*/  LDC R8, c[0x0][0x14] ;  /* 0x00000500ff087b82 */ /* 0x000ea20000000800 */
[----:B-1----:R-:W-:-:S04]  /*0a80*/  @P4 IMAD.WIDE.U32 R2, R14, R15, R2 ;  /* 0x0000000f0e024225 */ /* 0x002fc800078e0002 */
[----:B------:R-:W-:Y:S02]  /*0a90*/  IMAD.MOV.U32 R15, RZ, RZ, RZ ;  /* 0x000000ffff0f7224 */ /* 0x000fe400078e00ff */
[----:B------:R-:W-:Y:S02]  /*0aa0*/  @P4 IMAD.IADD R3, R3, 0x1, R5 ;  /* 0x0000000103034824 */ /* 0x000fe400078e0205 */
[----:B0-----:R-:W-:-:S04]  /*0ab0*/  @!P4 IMAD.WIDE.U32 R4, R9, R21, R14 ;  /* 0x000000150904c225 */ /* 0x001fc800078e000e */
[----:B------:R-:W-:Y:S02]  /*0ac0*/  @!P4 IMAD.MOV.U32 R2, RZ, RZ, R4 ;  /* 0x000000ffff02c224 */ /* 0x000fe400078e0004 */
[----:B------:R-:W-:Y:S02]  /*0ad0*/  @!P4 IMAD.MOV.U32 R3, RZ, RZ, R5 ;  /* 0x000000ffff03c224 */ /* 0x000fe400078e0005 */
[C---:B--2---:R-:W-:Y:S02]  /*0ae0*/  IMAD R17, R8.reuse, UR7, RZ ;  /* 0x0000000708117c24 */ /* 0x044fe4000f8e02ff */
[----:B------:R-:W-:Y:S01]  /*0af0*/  IMAD.WIDE.U32 R8, R8, UR6, RZ ;  /* 0x0000000608087c25 */ /* 0x000fe2000f8e00ff */
[----:B------:R-:W-:-:S03]  /*0b00*/  ULDC.64 UR6, c[0x0][0x650] ;  /* 0x0001940000067ab9 */ /* 0x000fc60000000a00 */
[----:B------:R-:W-:Y:S01]  /*0b10*/  IMAD.IADD R0, R9, 0x1, R17 ;  /* 0x0000000109007824 */ /* 0x000fe200078e0211 */
[----:B------:R-:W-:Y:S06]  /*0b20*/  @P0 BRA `(.L_x_9) ;  /* 0x0000000000280947 */ /* 0x000fec0003800000 */
[----:B------:R-:W-:Y:S01]  /*0b30*/  UIMAD.WIDE.U32 UR4, UR13, 0x24924925, URZ ;  /* 0x249249250d0478a5 */ /* 0x000fe2000f8e003f */
[----:B------:R-:W-:Y:S01]  /*0b40*/  IADD3 R2, P0, R2, R8, RZ ;  /* 0x0000000802027210 */ /* 0x000fe20007f1e0ff */
[----:B------:R-:W-:Y:S02]  /*0b50*/  UISETP.GE.U32.AND UP0, UPT, UR13, 0x7, UPT ;  /* 0x000000070d00788c */ /* 0x000fe4000bf06070 */
[----:B------:R-:W-:Y:S02]  /*0b60*/  UIADD3 UR4, -UR5, UR13, URZ ;  /* 0x0000000d05047290 */ /* 0x000fe4000fffe13f */
[----:B------:R-:W-:Y:S02]  /*0b70*/  IMAD.X R3, R0, 0x1, R3, P0 ;  /* 0x0000000100037824 */ /* 0x000fe400000e0603 */
[----:B------:R-:W-:-:S04]  /*0b80*/  ULEA.HI UR4, UR4, UR5, URZ, 0x1f ;  /* 0x0000000504047291 */ /* 0x000fc8000f8ff83f */
[----:B------:R-:W-:-:S03]  /*0b90*/  USHF.R.U32.HI UR5, URZ, 0x2, UR4 ;  /* 0x000000023f057899 */ /* 0x000fc60008011604 */
[----:B------:R-:W-:Y:S01]  /*0ba0*/  UMOV UR4, URZ ;  /* 0x0000003f00047c82 */ /* 0x000fe20008000000 */
[----:B------:R-:W-:Y:S02]  /*0bb0*/  @UP0 ULOP3.LUT UR4, UR5, 0x1, URZ, 0xc0, !UPT ;  /* 0x0000000105040892 */ /* 0x000fe4000f8ec03f */
[----:B------:R-:W-:-:S12]  /*0bc0*/  UIMAD UR5, UR5, -0x7, UR13 ;  /* 0xfffffff9050578a4 */ /* 0x000fd8000f8e020d */
.L_x_9:
[----:B------:R-:W-:Y:S01]  /*0bd0*/  ISETP.GE.U32.AND P0, PT, R2, UR6, PT ;  /* 0x0000000602007c0c */ /* 0x000fe2000bf06070 */
[----:B------:R-:W-:Y:S01]  /*0be0*/  IMAD.MOV.U32 R6, RZ, RZ, -0x1 ;  /* 0xffffffffff067424 */ /* 0x000fe200078e00ff */
[----:B------:R-:W-:Y:S01]  /*0bf0*/  PRMT R16, RZ, 0x7610, R16 ;  /* 0x00007610ff107816 */ /* 0x000fe20000000010 */
[----:B------:R-:W-:Y:S01]  /*0c00*/  IMAD.MOV.U32 R4, RZ, RZ, -0x1 ;  /* 0xffffffffff047424 */ /* 0x000fe200078e00ff */
[----:B------:R-:W-:Y:S01]  /*0c10*/  ISETP.GE.U32.AND.EX P0, PT, R3, UR7, PT, P0 ;  /* 0x0000000703007c0c */ /* 0x000fe2000bf06100 */
[----:B------:R-:W-:-:S12]  /*0c20*/  IMAD.MOV.U32 R5, RZ, RZ, -0x1 ;  /* 0xffffffffff057424 */ /* 0x000fd800078e00ff */
[----:B------:R-:W-:Y:S05]  /*0c30*/  @P0 BRA `(.L_x_10) ;  /* 0x00000004005c0947 */ /* 0x000fea0003800000 */
[----:B------:R-:W0:Y:S01]  /*0c40*/  LDC.64 R24, c[0x0][0x628] ;  /* 0x00018a00ff187b82 */ /* 0x000e220000000a00 */
[----:B------:R-:W-:Y:S02]  /*0c50*/  IMAD.MOV.U32 R4, RZ, RZ, R2 ;  /* 0x000000ffff047224 */ /* 0x000fe400078e0002 */
[----:B------:R-:W-:-:S05]  /*0c60*/  IMAD.MOV.U32 R5, RZ, RZ, R3 ;  /* 0x000000ffff057224 */ /* 0x000fca00078e0003 */
[----:B------:R-:W1:Y:S08]  /*0c70*/  LDC R6, c[0x0][0x630] ;  /* 0x00018c00ff067b82 */ /* 0x000e700000000800 */
[----:B------:R-:W2:Y:S01]  /*0c80*/  LDC.64 R26, c[0x0][0x620] ;  /* 0x00018800ff1a7b82 */ /* 0x000ea20000000a00 */
[----:B0-----:R-:W-:-:S04]  /*0c90*/  ISETP.NE.U32.AND P0, PT, R24, RZ, PT ;  /* 0x000000ff1800720c */ /* 0x001fc80003f05070 */
[----:B------:R-:W-:-:S13]  /*0ca0*/  ISETP.NE.AND.EX P0, PT, R25, RZ, PT, P0 ;  /* 0x000000ff1900720c */ /* 0x000fda0003f05300 */
[----:B-12---:R-:W-:Y:S05]  /*0cb0*/  @!P0 BRA `(.L_x_11) ;  /* 0x0000000000288947 */ /* 0x006fea0003800000 */
[----:B------:R-:W0:Y:S02]  /*0cc0*/  LDC R19, c[0x0][0x634] ;  /* 0x00018d00ff137b82 */ /* 0x000e240000000800 */
[----:B0-----:R-:W-:-:S05]  /*0cd0*/  IADD3 R19, P0, R2, R19, RZ ;  /* 0x0000001302137210 */ /* 0x001fca0007f1e0ff */
[----:B------:R-:W-:-:S04]  /*0ce0*/  IMAD.X R23, RZ, RZ, R3, P0 ;  /* 0x000000ffff177224 */ /* 0x000fc800000e0603 */
[----:B------:R-:W-:-:S04]  /*0cf0*/  IMAD.WIDE.U32 R4, R23, R24, RZ ;  /* 0x0000001817047225 */ /* 0x000fc800078e00ff */
[----:B------:R-:W-:-:S04]  /*0d00*/  IMAD.WIDE.U32 R16, P0, R19, R25, R4 ;  /* 0x0000001913107225 */ /* 0x000fc80007800004 */
[----:B------:R-:W-:-:S04]  /*0d10*/  IMAD.WIDE.U32 R4, R19, R24, RZ ;  /* 0x0000001813047225 */ /* 0x000fc800078e00ff */
[----:B------:R-:W-:Y:S01]  /*0d20*/  IMAD.X R19, RZ, RZ, RZ, P0 ;  /* 0x000000ffff137224 */ /* 0x000fe200000e06ff */
[----:B------:R-:W-:Y:S01]  /*0d30*/  IADD3 RZ, P0, R5, R16, RZ ;  /* 0x0000001005ff7210 */ /* 0x000fe20007f1e0ff */
[----:B------:R-:W-:-:S04]  /*0d40*/  IMAD.MOV.U32 R18, RZ, RZ, R17 ;  /* 0x000000ffff127224 */ /* 0x000fc800078e0011 */
[----:B------:R-:W-:-:S08]  /*0d50*/  IMAD.WIDE.U32.X R4, R23, R25, R18, P0 ;  /* 0x0000001917047225 */ /* 0x000fd000000e0412 */
.L_x_11:
[--C-:B------:R-:W-:Y:S01]  /*0d60*/  SHF.R.U64 R32, R4, R6, R5.reuse ;  /* 0x0000000604207219 */ /* 0x100fe20000001205 */
[----:B------:R-:W0:Y:S01]  /*0d70*/  LDC.64 R28, c[0x0][0x640] ;  /* 0x00019000ff1c7b82 */ /* 0x000e220000000a00 */
[----:B------:R-:W-:Y:S01]  /*0d80*/  I2FP.F32.U32 R4, R14 ;  /* 0x0000000e00047245 */ /* 0x000fe20000201000 */
[----:B------:R-:W-:Y:S01]  /*0d90*/  ULDC UR6, c[0x0][0x150] ;  /* 0x0000540000067ab9 */ /* 0x000fe20000000800 */
[----:B------:R-:W-:Y:S02]  /*0da0*/  SHF.R.U32.HI R5, RZ, R6, R5 ;  /* 0x00000006ff057219 */ /* 0x000fe40000011605 */
[----:B------:R-:W-:Y:S01]  /*0db0*/  IADD3 R17, P0, RZ, -R32, RZ ;  /* 0x80000020ff117210 */ /* 0x000fe20007f1e0ff */
[----:B------:R-:W-:Y:S01]  /*0dc0*/  FMUL R6, R4, UR6 ;  /* 0x0000000604067c20 */ /* 0x000fe20008400000 */
[----:B------:R-:W-:Y:S01]  /*0dd0*/  ULDC UR6, c[0x0][0x154] ;  /* 0x0000550000067ab9 */ /* 0x000fe20000000800 */
[----:B------:R-:W1:Y:S02]  /*0de0*/  LDC R18, c[0x0][0x618] ;  /* 0x00018600ff127b82 */ /* 0x000e640000000800 */
[----:B------:R-:W-:-:S02]  /*0df0*/  IMAD.X R19, RZ, RZ, ~R5, P0 ;  /* 0x000000ffff137224 */ /* 0x000fc400000e0e05 */
[----:B------:R-:W2:Y:S01]  /*0e00*/  F2I.U32.TRUNC.NTZ R6, R6 ;  /* 0x0000000600067305 */ /* 0x000ea2000020f000 */
[----:B------:R-:W-:-:S03]  /*0e10*/  IMAD.WIDE.U32 R4, R17, R26, R2 ;  /* 0x0000001a11047225 */ /* 0x000fc600078e0002 */
[----:B------:R-:W3:Y:S01]  /*0e20*/  LDC R15, c[0x0][0x144] ;  /* 0x00005100ff0f7b82 */ /* 0x000ee20000000800 */
[----:B------:R-:W-:-:S04]  /*0e30*/  IMAD R16, R19, R26, RZ ;  /* 0x0000001a13107224 */ /* 0x000fc800078e02ff */
[----:B------:R-:W-:-:S03]  /*0e40*/  IMAD R17, R17, R27, R16 ;  /* 0x0000001b11117224 */ /* 0x000fc600078e0210 */
[----:B------:R-:W4:Y:S01]  /*0e50*/  LDC R22, c[0x0][0x608] ;  /* 0x00018200ff167b82 */ /* 0x000f220000000800 */
[----:B------:R-:W-:Y:S01]  /*0e60*/  IMAD.IADD R17, R5, 0x1, R17 ;  /* 0x0000000105117824 */ /* 0x000fe200078e0211 */
[----:B0-----:R-:W-:Y:S01]  /*0e70*/  ISETP.NE.U32.AND P0, PT, R28, RZ, PT ;  /* 0x000000ff1c00720c */ /* 0x001fe20003f05070 */
[----:B--2---:R-:W-:-:S03]  /*0e80*/  IMAD.MOV R5, RZ, RZ, -R6 ;  /* 0x000000ffff057224 */ /* 0x004fc600078e0a06 */
[----:B------:R-:W-:Y:S02]  /*0e90*/  ISETP.NE.AND.EX P0, PT, R29, RZ, PT, P0 ;  /* 0x000000ff1d00720c */ /* 0x000fe40003f05300 */
[----:B------:R-:W0:Y:S01]  /*0ea0*/  LDC R19, c[0x0][0x658] ;  /* 0x00019600ff137b82 */ /* 0x000e220000000800 */
[-CC-:B-1----:R-:W-:Y:S02]  /*0eb0*/  SHF.R.U64 R26, R4, R18.reuse, R17.reuse ;  /* 0x00000012041a7219 */ /* 0x182fe40000001211 */
[----:B------:R-:W-:Y:S02]  /*0ec0*/  I2FP.F32.U32 R4, R21 ;  /* 0x0000001500047245 */ /* 0x000fe40000201000 */
[----:B------:R-:W-:Y:S01]  /*0ed0*/  SHF.R.U32.HI R17, RZ, R18, R17 ;  /* 0x00000012ff117219 */ /* 0x000fe20000011611 */
[----:B------:R-:W-:Y:S02]  /*0ee0*/  IMAD.MOV.U32 R18, RZ, RZ, 0x1 ;  /* 0x00000001ff127424 */ /* 0x000fe400078e00ff */
[----:B------:R-:W1:Y:S01]  /*0ef0*/  LDC R24, c[0x0][0x148] ;  /* 0x00005200ff187b82 */ /* 0x000e620000000800 */
[----:B---3--:R-:W-:-:S02]  /*0f00*/  IMAD R6, R15, R5, R14 ;  /* 0x000000050f067224 */ /* 0x008fc400078e020e */
[----:B------:R-:W-:Y:S01]  /*0f10*/  FMUL R5, R4, UR6 ;  /* 0x0000000604057c20 */ /* 0x000fe20008400000 */
[----:B------:R-:W-:-:S04]  /*0f20*/  IMAD.MOV.U32 R4, RZ, RZ, -0x1 ;  /* 0xffffffffff047424 */ /* 0x000fc800078e00ff */
[----:B------:R-:W2:Y:S01]  /*0f30*/  LDC R25, c[0x0][0x600] ;  /* 0x00018000ff197b82 */ /* 0x000ea20000000800 */
[-CC-:B----4-:R-:W-:Y:S02]  /*0f40*/  SHF.R.U64 R34, R26, R22.reuse, R17.reuse ;  /* 0x000000161a227219 */ /* 0x190fe40000001211 */
[----:B------:R-:W-:Y:S02]  /*0f50*/  SHF.R.U32.HI R14, RZ, R22, R17 ;  /* 0x00000016ff0e7219 */ /* 0x000fe40000011611 */
[----:B------:R3:W4:Y:S03]  /*0f60*/  F2I.U32.TRUNC.NTZ R22, R5 ;  /* 0x0000000500167305 */ /* 0x000726000020f000 */
[----:B------:R-:W1:Y:S01]  /*0f70*/  LDC R27, c[0x0][0x648] ;  /* 0x00019200ff1b7b82 */ /* 0x000e620000000800 */
[-C--:B0-----:R-:W-:Y:S02]  /*0f80*/  SHF.R.U64 R36, R34, R19.reuse, R14 ;  /* 0x0000001322247219 */ /* 0x081fe4000000120e */
[----:B------:R-:W-:-:S02]  /*0f90*/  SHF.L.U32 R4, R4, R19, RZ ;  /* 0x0000001304047219 */ /* 0x000fc400000006ff */
[-C--:B------:R-:W-:Y:S02]  /*0fa0*/  SHF.R.U32.HI R14, RZ, R19.reuse, R14 ;  /* 0x00000013ff0e7219 */ /* 0x080fe4000001160e */
[----:B------:R-:W-:Y:S01]  /*0fb0*/  SHF.L.U32 R18, R18, R19, RZ ;  /* 0x0000001312127219 */ /* 0x000fe200000006ff */
[----:B------:R-:W0:Y:S01]  /*0fc0*/  LDC R31, c[0x0][0x638] ;  /* 0x00018e00ff1f7b82 */ /* 0x000e220000000800 */
[----:B------:R-:W-:Y:S01]  /*0fd0*/  LOP3.LUT R19, RZ, R4, RZ, 0x33, !PT ;  /* 0x00000004ff137212 */ /* 0x000fe200078e33ff */
[----:B------:R-:W-:Y:S02]  /*0fe0*/  IMAD.MOV.U32 R4, RZ, RZ, R36 ;  /* 0x000000ffff047224 */ /* 0x000fe400078e0024 */
[----:B---3--:R-:W-:-:S04]  /*0ff0*/  IMAD.MOV.U32 R5, RZ, RZ, R14 ;  /* 0x000000ffff057224 */ /* 0x008fc800078e000e */
[----:B------:R-:W3:Y:S01]  /*1000*/  LDC R30, c[0x0][0x610] ;  /* 0x00018400ff1e7b82 */ /* 0x000ee20000000800 */
[----:B----4-:R-:W-:Y:S05]  /*1010*/  @!P0 BRA `(.L_x_12) ;  /* 0x0000000000288947 */ /* 0x010fea0003800000 */
[----:B------:R-:W4:Y:S02]  /*1020*/  LDC R17, c[0x0][0x64c] ;  /* 0x00019300ff117b82 */ /* 0x000f240000000800 */
[----:B----4-:R-:W-:-:S05]  /*1030*/  IADD3 R17, P0, R36, R17, RZ ;  /* 0x0000001124117210 */ /* 0x010fca0007f1e0ff */
        /* <DEDUP_REMOVED lines=8> */
.L_x_12:
[----:B-1----:R-:W-:Y:S01]  /*10c0*/  SHF.R.U64 R4, R4, R27, R5 ;  /* 0x0000001b04047219 */ /* 0x002fe20000001205 */
[----:B--2---:R-:W-:Y:S01]  /*10d0*/  VIADD R5, R25, 0xffffffff ;  /* 0xffffffff19057836 */ /* 0x004fe20000000000 */
[----:B------:R-:W-:Y:S01]  /*10e0*/  LOP3.LUT R19, R34, R19, RZ, 0xc0, !PT ;  /* 0x0000001322137212 */ /* 0x000fe200078ec0ff */
[----:B------:R-:W-:Y:S02]  /*10f0*/  IMAD.MOV R22, RZ, RZ, -R22 ;  /* 0x000000ffff167224 */ /* 0x000fe400078e0a16 */
[----:B------:R-:W-:Y:S01]  /*1100*/  IMAD.MOV R14, RZ, RZ, -R4 ;  /* 0x000000ffff0e7224 */ /* 0x000fe200078e0a04 */
[----:B------:R-:W-:Y:S01]  /*1110*/  LOP3.LUT R5, R26, R5, RZ, 0xc0, !PT ;  /* 0x000000051a057212 */ /* 0x000fe200078ec0ff */
[----:B------:R-:W-:Y:S02]  /*1120*/  IMAD R19, R18, R4, R19 ;  /* 0x0000000412137224 */ /* 0x000fe400078e0213 */
[----:B------:R-:W-:Y:S02]  /*1130*/  @P4 IMAD R6, R24, R22, R21 ;  /* 0x0000001618064224 */ /* 0x000fe400078e0215 */
[----:B0-----:R-:W-:-:S02]  /*1140*/  IMAD R4, R14, R31, R36 ;  /* 0x0000001f0e047224 */ /* 0x001fc400078e0224 */
[----:B---3--:R-:W-:Y:S02]  /*1150*/  IMAD R6, R19, R30, R6 ;  /* 0x0000001e13067224 */ /* 0x008fe400078e0206 */
[----:B------:R-:W-:Y:S02]  /*1160*/  IMAD R5, R4, R25, R5 ;  /* 0x0000001904057224 */ /* 0x000fe400078e0205 */
[----:B------:R-:W-:-:S03]  /*1170*/  IMAD.MOV.U32 R16, RZ, RZ, 0x1 ;  /* 0x00000001ff107424 */ /* 0x000fc600078e00ff */
[----:B------:R-:W-:Y:S02]  /*1180*/  SEL R4, R5, R6, !P4 ;  /* 0x0000000605047207 */ /* 0x000fe40006000000 */
[----:B------:R-:W-:Y:S01]  /*1190*/  SEL R6, R6, R5, !P4 ;  /* 0x0000000506067207 */ /* 0x000fe20006000000 */
[----:B------:R-:W-:-:S07]  /*11a0*/  IMAD.MOV.U32 R5, RZ, RZ, R32 ;  /* 0x000000ffff057224 */ /* 0x000fce00078e0020 */
.L_x_10:
[----:B------:R-:W-:Y:S05]  /*11b0*/  @!P2 BRA `(.L_x_13) ;  /* 0x0000004000f0a947 */ /* 0x000fea0003800000 */
[----:B------:R-:W-:-:S13]  /*11c0*/  ISETP.GT.U32.AND P0, PT, R33, 0x1, PT ;  /* 0x000000012100780c */ /* 0x000fda0003f04070 */
[----:B------:R-:W-:Y:S05]  /*11d0*/  @P0 EXIT ;  /* 0x000000000000094d */ /* 0x000fea0003800000 */
.L_x_14:
[----:B------:R-:W-:-:S08]  /*11e0*/  NOP ;  /* 0x0000000000007918 */ /* 0x000fd00000000000 */
[----:B------:R-:W0:Y:S02]  /*11f0*/  USETMAXREG.TRY_ALLOC.CTAPOOL UP0, 0xe8 ;  /* 0x000000e8000079c8 */ /* 0x000e240008000600 */
[----:B0-----:R-:W-:-:S13]  /*1200*/  PLOP3.LUT P0, PT, PT, PT, UP0, 0x80, 0x0 ;  /* 0x000000000000781c */ /* 0x001fda0003f0f008 */
[----:B------:R-:W-:Y:S05]  /*1210*/  @!P0 BRA `(.L_x_14) ;  /* 0xfffffffc00f08947 */ /* 0x000fea000383ffff */
[----:B------:R-:W-:-:S13]  /*1220*/  LOP3.LUT P0, RZ, R16, 0xff, RZ, 0xc0, !PT ;  /* 0x000000ff10ff7812 */ /* 0x000fda000780c0ff */
[----:B------:R-:W-:Y:S05]  /*1230*/  @!P0 EXIT ;  /* 0x000000000000894d */ /* 0x000fea0003800000 */
[----:B------:R-:W0:Y:S01]  /*1240*/  S2UR UR6, SR_CgaCtaId ;  /* 0x00000000000679c3 */ /* 0x000e220000008800 */
[----:B------:R-:W-:Y:S01]  /*1250*/  SHF.R.S32.HI R11, RZ, 0x1f, R10 ;  /* 0x0000001fff0b7819 */ /* 0x000fe2000001140a */
[----:B------:R-:W-:Y:S01]  /*1260*/  UIADD3 UR7, UR15, -0x1, URZ ;  /* 0xffffffff0f077890 */ /* 0x000fe2000fffe03f */
[----:B------:R-:W-:Y:S01]  /*1270*/  LOP3.LUT R86, R7, 0x1, RZ, 0xfc, !PT ;  /* 0x0000000107567812 */ /* 0x000fe200078efcff */
[----:B------:R-:W-:Y:S01]  /*1280*/  UMOV UR12, 0x400 ;  /* 0x00000400000c7882 */ /* 0x000fe20000000000 */
[CC--:B------:R-:W-:Y:S01]  /*1290*/  LEA.HI R15, R11.reuse, R10.reuse, RZ, 0x2 ;  /* 0x0000000a0b0f7211 */ /* 0x0c0fe200078f10ff */
[----:B------:R-:W-:Y:S01]  /*12a0*/  UISETP.LT.AND UP0, UPT, UR13, 0x1, UPT ;  /* 0x000000010d00788c */ /* 0x000fe2000bf01270 */
[----:B------:R-:W-:Y:S01]  /*12b0*/  LEA.HI R16, R11, R10, RZ, 0x5 ;  /* 0x0000000a0b107211 */ /* 0x000fe200078f28ff */
[----:B------:R-:W-:Y:S01]  /*12c0*/  USHF.L.U32 UR23, UR13, 0x1, URZ ;  /* 0x000000010d177899 */ /* 0x000fe2000800063f */
[--C-:B------:R-:W-:Y:S01]  /*12d0*/  SHF.R.S32.HI R14, RZ, 0x2, R15.reuse ;  /* 0x00000002ff0e7819 */ /* 0x100fe2000001140f */
[----:B------:R-:W-:Y:S01]  /*12e0*/  USEL UR14, UR13, 0x1, UP0 ;  /* 0x000000010d0e7887 */ /* 0x000fe20008000000 */
[----:B------:R-:W-:Y:S01]  /*12f0*/  SHF.R.S32.HI R17, RZ, 0x1f, R15 ;  /* 0x0000001fff117819 */ /* 0x000fe2000001140f */
[----:B------:R-:W-:Y:S01]  /*1300*/  UISETP.NE.AND UP0, UPT, UR7, URZ, UPT ;  /* 0x0000003f0700728c */ /* 0x000fe2000bf05270 */
[----:B------:R-:W-:Y:S01]  /*1310*/  LOP3.LUT R11, R15, 0xfffffffc, RZ, 0xc0, !PT ;  /* 0xfffffffc0f0b7812 */ /* 0x000fe200078ec0ff */
[----:B------:R-:W-:Y:S01]  /*1320*/  UIADD3 UR14, -UR14, UR13, URZ ;  /* 0x0000000d0e0e7290 */ /* 0x000fe2000fffe13f */
[----:B------:R-:W-:Y:S01]  /*1330*/  LEA.HI R17, R17, R14, RZ, 0x3 ;  /* 0x0000000e11117211 */ /* 0x000fe200078f18ff */
[----:B------:R-:W-:-:S02]  /*1340*/  USEL UR9, URZ, 0x1, UP0 ;  /* 0x000000013f097887 */ /* 0x000fc40008000000 */
[----:B------:R-:W-:Y:S01]  /*1350*/  IMAD.IADD R18, R10, 0x1, -R11 ;  /* 0x000000010a127824 */ /* 0x000fe200078e0a0b */
[----:B------:R-:W-:-:S03]  /*1360*/  LOP3.LUT R17, R17, 0xfffffff8, RZ, 0xc0, !PT ;  /* 0xfffffff811117812 */ /* 0x000fc600078ec0ff */
[----:B------:R-:W-:Y:S01]  /*1370*/  IMAD.U32 R87, RZ, RZ, UR9 ;  /* 0x00000009ff577e24 */ /* 0x000fe2000f8e00ff */
[----:B0-----:R-:W-:Y:S01]  /*1380*/  ULEA UR12, UR6, UR12, 0x18 ;  /* 0x0000000c060c7291 */ /* 0x001fe2000f8ec03f */
[----:B------:R-:W-:Y:S01]  /*1390*/  IMAD.IADD R14, R14, 0x1, -R17 ;  /* 0x000000010e0e7824 */ /* 0x000fe200078e0a11 */
[----:B------:R-:W-:Y:S01]  /*13a0*/  USHF.L.U32 UR6, UR7, 0x3, URZ ;  /* 0x0000000307067899 */ /* 0x000fe2000800063f */
[----:B------:R-:W-:Y:S01]  /*13b0*/  SHF.R.S32.HI R17, RZ, 0x5, R16 ;  /* 0x00000005ff117819 */ /* 0x000fe20000011410 */
[----:B------:R-:W-:Y:S02]  /*13c0*/  UIADD3 UR7, UR12, 0x7180, URZ ;  /* 0x000071800c077890 */ /* 0x000fe4000fffe03f */
[----:B------:R-:W-:Y:S01]  /*13d0*/  ULOP3.LUT UR6, UR6, 0x8, URZ, 0xc0, !UPT ;  /* 0x0000000806067892 */ /* 0x000fe2000f8ec03f */
[--C-:B------:R-:W-:Y:S01]  /*13e0*/  SHF.R.S32.HI R15, RZ, 0x1f, R14.reuse ;  /* 0x0000001fff0f7819 */ /* 0x100fe2000001140e */
[----:B------:R-:W-:Y:S01]  /*13f0*/  UIADD3 UR8, UR12, 0x180, URZ ;  /* 0x000001800c087890 */ /* 0x000fe2000fffe03f */
[----:B------:R-:W-:Y:S01]  /*1400*/  IMAD R19, R17, -0x10, -R14 ;  /* 0xfffffff011137824 */ /* 0x000fe200078e0a0e */
[----:B------:R-:W-:-:S02]  /*1410*/  USHF.R.U32.HI UR7, URZ, 0x4, UR7 ;  /* 0x000000043f077899 */ /* 0x000fc40008011607 */
[----:B------:R-:W-:Y:S01]  /*1420*/  USHF.R.U32.HI UR8, URZ, 0x4, UR8 ;  /* 0x000000043f087899 */ /* 0x000fe20008011608 */
[----:B------:R-:W-:Y:S01]  /*1430*/  IMAD.WIDE R10, R17, 0x10, R14 ;  /* 0x00000010110a7825 */ /* 0x000fe200078e020e */
[----:B------:R-:W-:Y:S02]  /*1440*/  ULOP3.LUT UR25, UR6, 0x8, URZ, 0x3c, !UPT ;  /* 0x0000000806197892 */ /* 0x000fe4000f8e3c3f */
[----:B------:R-:W-:Y:S02]  /*1450*/  ULOP3.LUT UR16, UR6, 0x18, URZ, 0x3c, !UPT ;  /* 0x0000001806107892 */ /* 0x000fe4000f8e3c3f */
[----:B------:R-:W-:Y:S01]  /*1460*/  UIADD3 UR24, UR12, 0x80, URZ ;  /* 0x000000800c187890 */ /* 0x000fe2000fffe03f */
[----:B------:R-:W-:Y:S01]  /*1470*/  ULDC UR6, c[0x0][0x284] ;  /* 0x0000a10000067ab9 */ /* 0x000fe20000000800 */
[----:B------:R-:W-:Y:S01]  /*1480*/  ULOP3.LUT UR7, UR7, 0x3fff, URZ, 0xc0, !UPT ;  /* 0x00003fff07077892 */ /* 0x000fe2000f8ec03f */
[----:B------:R-:W-:Y:S01]  /*1490*/  VIADD R19, R19, UR6 ;  /* 0x0000000613137c36 */ /* 0x000fe20008000000 */
[----:B------:R-:W-:-:S02]  /*14a0*/  ULOP3.LUT UR8, UR8, 0x3fff, URZ, 0xc0, !UPT ;  /* 0x00003fff08087892 */ /* 0x000fc4000f8ec03f */
[----:B------:R-:W-:Y:S02]  /*14b0*/  ULEA UR15, UR15, UR24, 0x3 ;  /* 0x000000180f0f7291 */ /* 0x000fe4000f8e183f */
[----:B------:R-:W-:Y:S02]  /*14c0*/  ULOP3.LUT UR17, UR7, 0x10000, URZ, 0xfc, !UPT ;  /* 0x0001000007117892 */ /* 0x000fe4000f8efc3f */
[----:B------:R-:W-:-:S12]  /*14d0*/  ULOP3.LUT UR18, UR8, 0x10000, URZ, 0xfc, !UPT ;  /* 0x0001000008127892 */ /* 0x000fd8000f8efc3f */
.L_x_105:
[----:B------:R-:W-:Y:S01]  /*14e0*/  SHF.L.U32 R14, R87, 0x1f, RZ ;  /* 0x0000001f570e7819 */ /* 0x000fe200000006ff */
[----:B------:R-:W0:Y:S01]  /*14f0*/  LDC R15, c[0x0][0x28c] ;  /* 0x0000a300ff0f7b82 */ /* 0x000e220000000800 */
[----:B------:R-:W-:Y:S01]  /*1500*/  UMOV UR6, URZ ;  /* 0x0000003f00067c82 */ /* 0x000fe20008000000 */
[----:B------:R-:W-:Y:S01]  /*1510*/  UMOV UR19, UR5 ;  /* 0x0000000500137c82 */ /* 0x000fe20008000000 */
[----:B-1----:R-:W1:Y:S01]  /*1520*/  SYNCS.PHASECHK.TRANS64.TRYWAIT P0, [UR15+-0x8], R14 ;  /* 0xfffff80eff0075a7 */ /* 0x002e62000800014f */
[----:B0-----:R-:W-:Y:S01]  /*1530*/  ISETP.GE.AND P1, PT, R15, 0x1, PT ;  /* 0x000000010f00780c */ /* 0x001fe20003f26270 */
[----:B-1234-:R-:W-:-:S12]  /*1540*/  @!P0 BRA `(.L_x_15) ;  /* 0x00000050005c8947 */ /* 0x01efd80003800000 */
.L_x_130:
[----:B------:R-:W-:Y:S01]  /*1550*/  UMOV UR7, URZ ;  /* 0x0000003f00077c82 */ /* 0x000fe20008000000 */
[----:B------:R-:W-:Y:S01]  /*1560*/  UMOV UR8, URZ ;  /* 0x0000003f00087c82 */ /* 0x000fe20008000000 */
[----:B------:R-:W-:Y:S02]  /*1570*/  CS2R R22, SRZ ;  /* 0x0000000000167805 */ /* 0x000fe4000001ff00 */
[----:B------:R-:W-:Y:S02]  /*1580*/  CS2R R56, SRZ ;  /* 0x0000000000387805 */ /* 0x000fe4000001ff00 */
[----:B------:R-:W-:Y:S02]  /*1590*/  CS2R R58, SRZ ;  /* 0x00000000003a7805 */ /* 0x000fe4000001ff00 */
[----:B------:R-:W-:Y:S02]  /*15a0*/  CS2R R60, SRZ ;  /* 0x00000000003c7805 */ /* 0x000fe4000001ff00 */
[----:B------:R-:W-:-:S02]  /*15b0*/  CS2R R62, SRZ ;  /* 0x00000000003e7805 */ /* 0x000fc4000001ff00 */
[----:B------:R-:W-:Y:S02]  /*15c0*/  CS2R R64, SRZ ;  /* 0x0000000000407805 */ /* 0x000fe4000001ff00 */
        /* <DEDUP_REMOVED lines=9> */
[----:B------:R-:W-:Y:S01]  /*1660*/  CS2R R84, SRZ ;  /* 0x0000000000547805 */ /* 0x000fe2000001ff00 */
[----:B------:R-:W-:Y:S01]  /*1670*/  IMAD.U32 R17, RZ, RZ, UR4 ;  /* 0x00000004ff117e24 */ /* 0x000fe2000f8e00ff */
        /* <DEDUP_REMOVED lines=15> */
[----:B------:R-:W-:Y:S01]  /*1770*/  CS2R R54, SRZ ;  /* 0x0000000000367805 */ /* 0x000fe2000001ff00 */
[----:B------:R-:W-:Y:S06]  /*1780*/  @!P1 BRA `(.L_x_16) ;  /* 0x0000000400589947 */ /* 0x000fec0003800000 */
[----:B------:R-:W-:-:S13]  /*1790*/  ISETP.NE.AND P1, PT, R86, 0x3, PT ;  /* 0x000000035600780c */ /* 0x000fda0003f25270 */
[----:B------:R-:W-:Y:S05]  /*17a0*/  @!P1 BRA `(.L_x_17) ;  /* 0x0000000000049947 */ /* 0x000fea0003800000 */
[----:B------:R-:W-:Y:S01]  /*17b0*/  BPT.TRAP 0x1 ;  /* 0x000000040000795c */ /* 0x000fe20000300000 */
.L_x_17:
[----:B------:R-:W-:Y:S01]  /*17c0*/  ULEA UR6, UR5, UR12, 0x3 ;  /* 0x0000000c05067291 */ /* 0x000fe2000f8e183f */
[----:B0-----:R-:W-:-:S05]  /*17d0*/  IMAD.U32 R14, RZ, RZ, UR4 ;  /* 0x00000004ff0e7e24 */ /* 0x001fca000f8e00ff */
[----:B------:R-:W-:-:S04]  /*17e0*/  SHF.L.U32 R14, R14, 0x1f, RZ ;  /* 0x0000001f0e0e7819 */ /* 0x000fc800000006ff */
[----:B------:R0:W1:Y:S01]  /*17f0*/  SYNCS.PHASECHK.TRANS64.TRYWAIT P0, [UR6], R14 ;  /* 0x0000000eff0075a7 */ /* 0x0000620008000146 */
[----:B------:R-:W-:Y:S05]  /*1800*/  @!P1 BRA `(.L_x_18) ;  /* 0x0000000000049947 */ /* 0x000fea0003800000 */
[----:B------:R-:W-:Y:S01]  /*1810*/  BPT.TRAP 0x1 ;  /* 0x000000040000795c */ /* 0x000fe20000300000 */
.L_x_18:
[----:B-1----:R-:W-:Y:S05]  /*1820*/  @P0 BRA `(.L_x_19) ;  /* 0x0000000000080947 */ /* 0x002fea0003800000 */
[----:B------:R-:W1:Y:S02]  /*1830*/  SYNCS.PHASECHK.TRANS64.TRYWAIT P0, [UR6], R14 ;  /* 0x0000000eff0075a7 */ /* 0x000e640008000146 */
[----:B-1----:R-:W-:Y:S05]  /*1840*/  @!P0 BRA `(.L_x_20) ;  /* 0x0000004c00b48947 */ /* 0x002fea0003800000 */
.L_x_19:
[----:B------:R-:W-:Y:S01]  /*1850*/  ULEA UR8, UR5, UR18, 0x8 ;  /* 0x0000001205087291 */ /* 0x000fe2000f8e403f */
[----:B------:R-:W-:Y:S01]  /*1860*/  WARPGROUP.ARRIVE ;  /* 0x00000000000079c5 */ /* 0x000fe20000000000 */
[----:B------:R-:W-:Y:S01]  /*1870*/  ULEA UR10, UR5, UR17, 0x8 ;  /* 0x00000011050a7291 */ /* 0x000fe2000f8e403f */
[----:B------:R-:W-:Y:S01]  /*1880*/  CS2R R22, SRZ ;  /* 0x0000000000167805 */ /* 0x000fe2000001ff00 */
[----:B------:R-:W-:Y:S01]  /*1890*/  UMOV UR9, 0x80000020 ;  /* 0x8000002000097882 */ /* 0x000fe20000000000 */
[----:B------:R-:W-:Y:S01]  /*18a0*/  UMOV UR11, 0x80000020 ;  /* 0x80000020000b7882 */ /* 0x000fe20000000000 */
[----:B------:R-:W-:Y:S01]  /*18b0*/  ULDC UR7, c[0x0][0x50c] ;  /* 0x0001430000077ab9 */ /* 0x000fe20000000800 */
[----:B------:R-:W-:Y:S01]  /*18c0*/  UMOV UR6, 0x2 ;  /* 0x0000000200067882 */ /* 0x000fe20000000000 */
[----:B------:R-:W-:Y:S01]  /*18d0*/  UISETP.NE.AND UP0, UPT, UR7, 0x2, UPT ;  /* 0x000000020700788c */ /* 0x000fe2000bf05270 */
[----:B------:R-:W-:Y:S02]  /*18e0*/  CS2R R56, SRZ ;  /* 0x0000000000387805 */ /* 0x000fe4000001ff00 */
[----:B------:R-:W-:Y:S01]  /*18f0*/  CS2R R58, SRZ ;  /* 0x00000000003a7805 */ /* 0x000fe2000001ff00 */
[----:B------:R-:W-:Y:S01]  /*1900*/  QGMMA.64x64x32.F32.E5M2.E5M2 R24, gdesc[UR8], RZ, !UPT ;  /* 0x00e00000081879f3 */ /* 0x000fe2000c7038ff */
[----:B------:R-:W-:Y:S01]  /*1910*/  USEL UR7, URZ, 0x1, UP0 ;  /* 0x000000013f077887 */ /* 0x000fe20008000000 */
[----:B------:R-:W-:Y:S01]  /*1920*/  CS2R R60, SRZ ;  /* 0x00000000003c7805 */ /* 0x000fe2000001ff00 */
[----:B------:R-:W-:Y:S01]  /*1930*/  UIADD3 UR8, UR8, 0x2, URZ ;  /* 0x0000000208087890 */ /* 0x000fe2000fffe03f */
[----:B------:R-:W-:Y:S01]  /*1940*/  CS2R R62, SRZ ;  /* 0x00000000003e7805 */ /* 0x000fe2000001ff00 */
[----:B------:R-:W-:Y:S01]  /*1950*/  UIADD3 UR10, UR10, 0x2, URZ ;  /* 0x000000020a0a7890 */ /* 0x000fe2000fffe03f */
[----:B------:R-:W-:-:S02]  /*1960*/  CS2R R64, SRZ ;  /* 0x0000000000407805 */ /* 0x000fc4000001ff00 */
[----:B------:R-:W-:Y:S01]  /*1970*/  ISETP.NE.AND P0, PT, RZ, UR7, PT ;  /* 0x00000007ff007c0c */ /* 0x000fe2000bf05270 */
[----:B------:R-:W-:Y:S01]  /*1980*/  UMOV UR9, 0x80000020 ;  /* 0x8000002000097882 */ /* 0x000fe20000000000 */
[----:B------:R-:W-:Y:S01]  /*1990*/  UMOV UR11, 0x80000020 ;  /* 0x80000020000b7882 */ /* 0x000fe20000000000 */
        /* <DEDUP_REMOVED lines=10> */
[----:B------:R-:W-:Y:S01]  /*1a40*/  QGMMA.64x64x32.F32.E5M2.E5M2 R24, gdesc[UR8], R24, gsb0 ;  /* 0x00e00000081879f3 */ /* 0x000fe20008003818 */
[----:B------:R-:W-:Y:S05]  /*1a50*/  @!P0 BRA `(.L_x_21) ;  /* 0x0000000000888947 */ /* 0x000fea0003800000 */
[----:B------:R-:W-:Y:S02]  /*1a60*/  WARPGROUP.DEPBAR.LE gsb0, 0x0 ;  /* 0x00008000000079c5 */ /* 0x000fe40000010000 */
[----:B------:R-:W-:-:S01]  /*1a70*/  FADD R85, RZ, R24 ;  /* 0x00000018ff557221 */ /* 0x000fc20000000000 */
[----:B------:R-:W-:Y:S01]  /*1a80*/  FADD R84, RZ, R25 ;  /* 0x00000019ff547221 */ /* 0x000fe20000000000 */
        /* <DEDUP_REMOVED lines=30> */
[----:B------:R-:W-:-:S06]  /*1c70*/  UMOV UR6, URZ ;  /* 0x0000003f00067c82 */ /* 0x000fcc0008000000 */
.L_x_21:
[----:B------:R-:W-:-:S04]  /*1c80*/  UIADD3 UR19, UR5, 0x1, URZ ;  /* 0x0000000105137890 */ /* 0x000fc8000fffe03f */
[----:B------:R-:W-:-:S04]  /*1c90*/  UISETP.NE.AND UP0, UPT, UR19, 0x7, UPT ;  /* 0x000000071300788c */ /* 0x000fc8000bf05270 */
[----:B------:R-:W-:Y:S02]  /*1ca0*/  USEL UR8, URZ, 0x1, UP0 ;  /* 0x000000013f087887 */ /* 0x000fe40008000000 */
[----:B------:R-:W-:Y:S02]  /*1cb0*/  USEL UR19, UR19, URZ, UP0 ;  /* 0x0000003f13137287 */ /* 0x000fe40008000000 */
[----:B------:R-:W-:-:S06]  /*1cc0*/  ULOP3.LUT UR8, UR4, UR8, URZ, 0x3c, !UPT ;  /* 0x0000000804087292 */ /* 0x000fcc000f8e3c3f */
[----:B------:R-:W-:Y:S01]  /*1cd0*/  IMAD.U32 R17, RZ, RZ, UR8 ;  /* 0x00000008ff117e24 */ /* 0x000fe2000f8e00ff */
[----:B------:R-:W-:-:S06]  /*1ce0*/  UMOV UR8, 0x1 ;  /* 0x0000000100087882 */ /* 0x000fcc0000000000 */
.L_x_16:
[----:B------:R-:W-:-:S06]  /*1cf0*/  UISETP.GE.AND UP0, UPT, UR14, 0x1, UPT ;  /* 0x000000010e00788c */ /* 0x000fcc000bf06270 */
[----:B------:R-:W-:-:S13]  /*1d00*/  PLOP3.LUT P0, PT, PT, PT, UP0, 0x80, 0x0 ;  /* 0x000000000000781c */ /* 0x000fda0003f0f008 */
[----:B------:R-:W-:Y:S05]  /*1d10*/  @!P0 BRA `(.L_x_22) ;  /* 0x0000000400648947 */ /* 0x000fea0003800000 */
[----:B01----:R-:W-:Y:S01]  /*1d20*/  IMAD.U32 R14, RZ, RZ, UR14 ;  /* 0x0000000eff0e7e24 */ /* 0x003fe2000f8e00ff */
[----:B------:R-:W-:Y:S01]  /*1d30*/  UMOV UR22, UR5 ;  /* 0x0000000500167c82 */ /* 0x000fe20008000000 */
[----:B------:R-:W-:-:S05]  /*1d40*/  ULDC UR26, c[0x0][0x50c] ;  /* 0x00014300001a7ab9 */ /* 0x000fca0000000800 */
.L_x_30:
[----:B------:R-:W-:-:S13]  /*1d50*/  ISETP.NE.AND P1, PT, R86, 0x3, PT ;  /* 0x000000035600780c */ /* 0x000fda0003f25270 */
[----:B01----:R-:W-:Y:S05]  /*1d60*/  @!P1 BRA `(.L_x_23) ;  /* 0x0000000000049947 */ /* 0x003fea0003800000 */
[----:B------:R-:W-:Y:S01]  /*1d70*/  BPT.TRAP 0x1 ;  /* 0x000000040000795c */ /* 0x000fe20000300000 */
.L_x_23:
[----:B------:R-:W-:Y:S01]  /*1d80*/  ULEA UR9, UR19, UR12, 0x3 ;  /* 0x0000000c13097291 */ /* 0x000fe2000f8e183f */
[----:B------:R-:W-:-:S08]  /*1d90*/  SHF.L.U32 R15, R17, 0x1f, RZ ;  /* 0x0000001f110f7819 */ /* 0x000fd000000006ff */
[----:B------:R0:W1:Y:S01]  /*1da0*/  SYNCS.PHASECHK.TRANS64.TRYWAIT P0, [UR9], R15 ;  /* 0x0000000fff0075a7 */ /* 0x0000620008000149 */
[----:B------:R-:W-:Y:S05]  /*1db0*/  @!P1 BRA `(.L_x_24) ;  /* 0x0000000000049947 */ /* 0x000fea0003800000 */
[----:B------:R-:W-:Y:S01]  /*1dc0*/  BPT.TRAP 0x1 ;  /* 0x000000040000795c */ /* 0x000fe20000300000 */
.L_x_24:
[----:B-1----:R-:W-:Y:S05]  /*1dd0*/  @P0 BRA `(.L_x_25) ;  /* 0x0000000000080947 */ /* 0x002fea0003800000 */
[----:B------:R-:W1:Y:S02]  /*1de0*/  SYNCS.PHASECHK.TRANS64.TRYWAIT P0, [UR9], R15 ;  /* 0x0000000fff0075a7 */ /* 0x000e640008000149 */
[----:B-1----:R-:W-:Y:S05]  /*1df0*/  @!P0 BRA `(.L_x_26) ;  /* 0x0000004800608947 */ /* 0x002fea0003800000 */
.L_x_25:
[----:B------:R-:W-:Y:S01]  /*1e00*/  UISETP.NE.AND UP0, UPT, UR7, URZ, UPT ;  /* 0x0000003f0700728c */ /* 0x000fe2000bf05270 */
[----:B------:R-:W-:Y:S01]  /*1e10*/  WARPGROUP.ARRIVE ;  /* 0x00000000000079c5 */ /* 0x000fe20000000000 */
[----:B------:R-:W-:Y:S02]  /*1e20*/  ULEA UR10, UR19, UR17, 0x8 ;  /* 0x00000011130a7291 */ /* 0x000fe4000f8e403f */
[----:B------:R-:W-:Y:S01]  /*1e30*/  USEL UR8, UR8, URZ, !UP0 ;  /* 0x0000003f08087287 */ /* 0x000fe2000c000000 */
[----:B------:R-:W-:Y:S01]  /*1e40*/  UMOV UR9, 0x80000020 ;  /* 0x8000002000097882 */ /* 0x000fe20000000000 */
[----:B------:R-:W-:Y:S02]  /*1e50*/  UMOV UR11, 0x80000020 ;  /* 0x80000020000b7882 */ /* 0x000fe40000000000 */
[----:B------:R-:W-:Y:S02]  /*1e60*/  UISETP.NE.U32.AND UP0, UPT, UR8, URZ, UPT ;  /* 0x0000003f0800728c */ /* 0x000fe4000bf05070 */
[----:B------:R-:W-:-:S02]  /*1e70*/  ULEA UR8, UR19, UR18, 0x8 ;  /* 0x0000001213087291 */ /* 0x000fc4000f8e403f */
[----:B------:R-:W-:-:S07]  /*1e80*/  UIADD3 UR6, UR6, 0x2, URZ ;  /* 0x0000000206067890 */ /* 0x000fce000fffe03f */
[----:B------:R-:W-:Y:S01]  /*1e90*/  QGMMA.64x64x32.F32.E5M2.E5M2 R24, gdesc[UR8], R24, UP0 ;  /* 0x00e00000081879f3 */ /* 0x000fe2000bf03818 */
[----:B------:R-:W-:Y:S02]  /*1ea0*/  UIADD3 UR8, UR8, 0x2, URZ ;  /* 0x0000000208087890 */ /* 0x000fe4000fffe03f */
[----:B------:R-:W-:Y:S01]  /*1eb0*/  UIADD3 UR10, UR10, 0x2, URZ ;  /* 0x000000020a0a7890 */ /* 0x000fe2000fffe03f */
[----:B------:R-:W-:Y:S01]  /*1ec0*/  UMOV UR9, 0x80000020 ;  /* 0x8000002000097882 */ /* 0x000fe20000000000 */
[----:B------:R-:W-:Y:S01]  /*1ed0*/  UMOV UR11, 0x80000020 ;  /* 0x80000020000b7882 */ /* 0x000fe20000000000 */
[----:B------:R-:W-:-:S04]  /*1ee0*/  UISETP.NE.AND UP0, UPT, UR6, UR26, UPT ;  /* 0x0000001a0600728c */ /* 0x000fc8000bf05270 */
[----:B------:R-:W-:-:S06]  /*1ef0*/  USEL UR7, URZ, 0x1, UP0 ;  /* 0x000000013f077887 */ /* 0x000fcc0008000000 */
[----:B------:R-:W-:Y:S01]  /*1f00*/  ISETP.NE.AND P0, PT, RZ, UR7, PT ;  /* 0x00000007ff007c0c */ /* 0x000fe2000bf05270 */
[----:B------:R-:W-:Y:S03]  /*1f10*/  QGMMA.64x64x32.F32.E5M2.E5M2 R24, gdesc[UR8], R24, gsb0 ;  /* 0x00e00000081879f3 */ /* 0x000fe60008003818 */
[----:B------:R-:W-:-:S09]  /*1f20*/  WARPGROUP.DEPBAR.LE gsb0, 0x1 ;  /* 0x00008000000079c5 */ /* 0x000fd20000010100 */
[----:B------:R-:W-:Y:S05]  /*1f30*/  @!P0 BRA `(.L_x_27) ;  /* 0x0000000000888947 */ /* 0x000fea0003800000 */
[----:B------:R-:W-:Y:S02]  /*1f40*/  WARPGROUP.DEPBAR.LE gsb0, 0x0 ;  /* 0x00008000000079c5 */ /* 0x000fe40000010000 */
[----:B------:R-:W-:-:S01]  /*1f50*/  FADD R85, R24, R85 ;  /* 0x0000005518557221 */ /* 0x000fc20000000000 */
[----:B------:R-:W-:Y:S01]  /*1f60*/  FADD R84, R25, R84 ;  /* 0x0000005419547221 */ /* 0x000fe20000000000 */
        /* <DEDUP_REMOVED lines=30> */
[----:B------:R-:W-:-:S06]  /*2150*/  UMOV UR6, URZ ;  /* 0x0000003f00067c82 */ /* 0x000fcc0008000000 */
.L_x_27:
[----:B------:R-:W-:Y:S05]  /*2160*/  @!P1 BRA `(.L_x_28) ;  /* 0x0000000000049947 */ /* 0x000fea0003800000 */
[----:B------:R-:W-:Y:S01]  /*2170*/  BPT.TRAP 0x1 ;  /* 0x000000040000795c */ /* 0x000fe20000300000 */
.L_x_28:
[----:B------:R-:W-:Y:S01]  /*2180*/  ULEA UR8, UR22, UR12, 0x3 ;  /* 0x0000000c16087291 */ /* 0x000fe2000f8e183f */
[----:B------:R-:W-:-:S03]  /*2190*/  ISETP.GT.U32.AND P0, PT, R7, 0x1, PT ;  /* 0x000000010700780c */ /* 0x000fc60003f04070 */
[----:B------:R-:W-:-:S04]  /*21a0*/  UIADD3 UR8, UR8, 0x38, URZ ;  /* 0x0000003808087890 */ /* 0x000fc8000fffe03f */
[----:B------:R-:W-:-:S09]  /*21b0*/  UPRMT UR8, URZ, 0x654, UR8 ;  /* 0x000006543f087896 */ /* 0x000fd20008000008 */
[----:B------:R-:W-:Y:S01]  /*21c0*/  SYNCS.ARRIVE.TRANS64.RED.A1T0 RZ, [UR8], RZ ;  /* 0x000000ffffff79a7 */ /* 0x000fe20008100408 */
[----:B------:R-:W-:Y:S05]  /*21d0*/  @P0 BRA `(.L_x_29) ;  /* 0x0000000000040947 */ /* 0x000fea0003800000 */
[----:B------:R-:W-:Y:S01]  /*21e0*/  BPT.TRAP 0x1 ;  /* 0x000000040000795c */ /* 0x000fe20000300000 */
.L_x_29:
[----:B------:R-:W-:Y:S01]  /*21f0*/  UIADD3 UR19, UR19, 0x1, URZ ;  /* 0x0000000113137890 */ /* 0x000fe2000fffe03f */
[C---:B------:R-:W-:Y:S01]  /*2200*/  ISETP.GT.AND P0, PT, R14.reuse, 0x1, PT ;  /* 0x000000010e00780c */ /* 0x040fe20003f04270 */
[----:B------:R-:W-:Y:S01]  /*2210*/  UIADD3 UR22, UR22, 0x1, URZ ;  /* 0x0000000116167890 */ /* 0x000fe2000fffe03f */
[----:B------:R-:W-:Y:S01]  /*2220*/  VIADD R14, R14, 0xffffffff ;  /* 0xffffffff0e0e7836 */ /* 0x000fe20000000000 */
[----:B------:R-:W-:Y:S02]  /*2230*/  UISETP.NE.AND UP0, UPT, UR19, 0x7, UPT ;  /* 0x000000071300788c */ /* 0x000fe4000bf05270 */
[----:B------:R-:W-:Y:S02]  /*2240*/  UISETP.NE.AND UP1, UPT, UR22, 0x7, UPT ;  /* 0x000000071600788c */ /* 0x000fe4000bf25270 */
[----:B------:R-:W-:Y:S02]  /*2250*/  USEL UR8, URZ, 0x1, UP0 ;  /* 0x000000013f087887 */ /* 0x000fe40008000000 */
[----:B------:R-:W-:-:S02]  /*2260*/  USEL UR19, UR19, URZ, UP0 ;  /* 0x0000003f13137287 */ /* 0x000fc40008000000 */
[----:B------:R-:W-:Y:S02]  /*2270*/  USEL UR22, UR22, URZ, UP1 ;  /* 0x0000003f16167287 */ /* 0x000fe40008800000 */
[----:B------:R-:W-:Y:S01]  /*2280*/  LOP3.LUT R17, R17, UR8, RZ, 0x3c, !PT ;  /* 0x0000000811117c12 */ /* 0x000fe2000f8e3cff */
[----:B------:R-:W-:Y:S01]  /*2290*/  UMOV UR8, 0x1 ;  /* 0x0000000100087882 */ /* 0x000fe20000000000 */
[----:B------:R-:W-:Y:S08]  /*22a0*/  @P0 BRA `(.L_x_30) ;  /* 0xfffffff800a80947 */ /* 0x000ff0000383ffff */
.L_x_22:
[----:B------:R-:W-:Y:S01]  /*22b0*/  UISETP.NE.AND UP0, UPT, UR6, URZ, UPT ;  /* 0x0000003f0600728c */ /* 0x000fe2000bf05270 */
[----:B01----:R-:W0:Y:S01]  /*22c0*/  LDC R14, c[0x0][0x28c] ;  /* 0x0000a300ff0e7b82 */ /* 0x003e220000000800 */
[----:B------:R-:W-:Y:S02]  /*22d0*/  IMAD.U32 R15, RZ, RZ, UR25 ;  /* 0x00000019ff0f7e24 */ /* 0x000fe4000f8e00ff */
[----:B------:R-:W-:-:S06]  /*22e0*/  USEL UR6, URZ, 0x1, !UP0 ;  /* 0x000000013f067887 */ /* 0x000fcc000c000000 */
[----:B------:R-:W-:-:S13]  /*22f0*/  ISETP.NE.AND P0, PT, RZ, UR6, PT ;  /* 0x00000006ff007c0c */ /* 0x000fda000bf05270 */
[----:B------:R-:W-:Y:S05]  /*2300*/  @!P0 BRA `(.L_x_31) ;  /* 0x0000000000848947 */ /* 0x000fea0003800000 */
[----:B------:R-:W-:Y:S02]  /*2310*/  WARPGROUP.DEPBAR.LE gsb0, 0x0 ;  /* 0x00008000000079c5 */ /* 0x000fe40000010000 */
[----:B------:R-:W-:Y:S01]  /*2320*/  FADD R85, R24, R85 ;  /* 0x0000005518557221 */ /* 0x000fe20000000000 */
        /* <DEDUP_REMOVED lines=30> */
[----:B------:R-:W-:-:S07]  /*2510*/  FADD R22, R22, R55 ;  /* 0x0000003716167221 */ /* 0x000fce0000000000 */
.L_x_31:
[----:B0-----:R-:W-:Y:S01]  /*2520*/  ISETP.GE.AND P0, PT, R14, 0x1, PT ;  /* 0x000000010e00780c */ /* 0x001fe20003f06270 */
[----:B------:R0:W-:Y:S01]  /*2530*/  SYNCS.ARRIVE.TRANS64.A1T0 RZ, [R15+UR24], RZ ;  /* 0x000000ff0fff79a7 */ /* 0x0001e20008100018 */
[----:B------:R-:W-:-:S11]  /*2540*/  WARPGROUP.DEPBAR.LE gsb0, 0x0 ;  /* 0x00008000000079c5 */ /* 0x000fd60000010000 */
[----:B------:R-:W-:Y:S05]  /*2550*/  @!P0 BRA `(.L_x_32) ;  /* 0x0000000000408947 */ /* 0x000fea0003800000 */
[----:B------:R-:W-:-:S13]  /*2560*/  ISETP.NE.AND P0, PT, R86, 0x3, PT ;  /* 0x000000035600780c */ /* 0x000fda0003f05270 */
[----:B------:R-:W-:Y:S05]  /*2570*/  @!P0 BRA `(.L_x_33) ;  /* 0x0000000000048947 */ /* 0x000fea0003800000 */
[----:B------:R-:W-:Y:S01]  /*2580*/  BPT.TRAP 0x1 ;  /* 0x000000040000795c */ /* 0x000fe20000300000 */
.L_x_33:
[----:B------:R-:W-:Y:S01]  /*2590*/  UIADD3 UR8, UR14, UR5, URZ ;  /* 0x000000050e087290 */ /* 0x000fe2000fffe03f */
[----:B------:R-:W-:-:S03]  /*25a0*/  ISETP.GT.U32.AND P0, PT, R7, 0x1, PT ;  /* 0x000000010700780c */ /* 0x000fc60003f04070 */
[----:B------:R-:W-:-:S04]  /*25b0*/  UIMAD.WIDE.U32 UR6, UR8, 0x24924925, URZ ;  /* 0x24924925080678a5 */ /* 0x000fc8000f8e003f */
[----:B------:R-:W-:-:S04]  /*25c0*/  UIADD3 UR6, UR8, -UR7, URZ ;  /* 0x8000000708067290 */ /* 0x000fc8000fffe03f */
[----:B------:R-:W-:-:S04]  /*25d0*/  ULEA.HI UR6, UR6, UR7, URZ, 0x1f ;  /* 0x0000000706067291 */ /* 0x000fc8000f8ff83f */
[----:B------:R-:W-:-:S04]  /*25e0*/  USHF.R.U32.HI UR6, URZ, 0x2, UR6 ;  /* 0x000000023f067899 */ /* 0x000fc80008011606 */
[----:B------:R-:W-:-:S04]  /*25f0*/  UIMAD UR6, UR6, -0x7, UR8 ;  /* 0xfffffff9060678a4 */ /* 0x000fc8000f8e0208 */
[----:B------:R-:W-:-:S04]  /*2600*/  ULEA UR6, UR6, UR12, 0x3 ;  /* 0x0000000c06067291 */ /* 0x000fc8000f8e183f */
[----:B------:R-:W-:-:S04]  /*2610*/  UIADD3 UR6, UR6, 0x38, URZ ;  /* 0x0000003806067890 */ /* 0x000fc8000fffe03f */
[----:B------:R-:W-:-:S09]  /*2620*/  UPRMT UR6, URZ, 0x654, UR6 ;  /* 0x000006543f067896 */ /* 0x000fd20008000006 */
[----:B------:R-:W-:Y:S01]  /*2630*/  SYNCS.ARRIVE.TRANS64.RED.A1T0 RZ, [UR6], RZ ;  /* 0x000000ffffff79a7 */ /* 0x000fe20008100406 */
[----:B------:R-:W-:Y:S05]  /*2640*/  @P0 BRA `(.L_x_32) ;  /* 0x0000000000040947 */ /* 0x000fea0003800000 */
[----:B------:R-:W-:Y:S01]  /*2650*/  BPT.TRAP 0x1 ;  /* 0x000000040000795c */ /* 0x000fe20000300000 */
.L_x_32:
[----:B------:R-:W-:Y:S01]  /*2660*/  SHF.L.U32 R14, R87, 0x1f, RZ ;  /* 0x0000001f570e7819 */ /* 0x000fe200000006ff */
[----:B------:R-:W-:Y:S01]  /*2670*/  UIADD3 UR8, UR23, UR5, URZ ;  /* 0x0000000517087290 */ /* 0x000fe2000fffe03f */
[----:B------:R-:W1:Y:S01]  /*2680*/  LDC R29, c[0x0][0x288] ;  /* 0x0000a200ff1d7b82 */ /* 0x000e620000000800 */
[----:B------:R-:W-:Y:S01]  /*2690*/  UISETP.GE.U32.AND UP1, UPT, UR23, 0x7, UPT ;  /* 0x000000071700788c */ /* 0x000fe2000bf26070 */
[----:B------:R-:W-:Y:S01]  /*26a0*/  IMAD.SHL.U32 R20, R18, 0x2, RZ ;  /* 0x0000000212147824 */ /* 0x000fe200078e00ff */
[----:B------:R-:W-:Y:S02]  /*26b0*/  UISETP.GT.U32.AND UP0, UPT, UR8, 0x6, UPT ;  /* 0x000000060800788c */ /* 0x000fe4000bf04070 */
[----:B------:R-:W-:Y:S02]  /*26c0*/  UIMAD.WIDE.U32 UR6, UR8, 0x24924925, URZ ;  /* 0x24924925080678a5 */ /* 0x000fe4000f8e003f */
[----:B------:R-:W-:Y:S01]  /*26d0*/  UISETP.LT.U32.AND UP0, UPT, UR23, 0x7, UP0 ;  /* 0x000000071700788c */ /* 0x000fe20008701070 */
[----:B------:R-:W2:Y:S01]  /*26e0*/  SYNCS.PHASECHK.TRANS64.TRYWAIT P0, [UR15+0x8], R14 ;  /* 0x0000080eff0075a7 */ /* 0x000ea2000800014f */
[----:B------:R-:W-:Y:S01]  /*26f0*/  UIADD3 UR5, UR8, -UR7, URZ ;  /* 0x8000000708057290 */ /* 0x000fe2000fffe03f */
[----:B------:R-:W-:Y:S01]  /*2700*/  SHF.R.S32.HI R21, RZ, 0x1f, R20 ;  /* 0x0000001fff157819 */ /* 0x000fe20000011414 */
[----:B------:R-:W-:-:S02]  /*2710*/  USEL UR6, URZ, 0x1, !UP0 ;  /* 0x000000013f067887 */ /* 0x000fc4000c000000 */
[----:B------:R-:W-:Y:S02]  /*2720*/  ULEA.HI UR5, UR5, UR7, URZ, 0x1f ;  /* 0x0000000705057291 */ /* 0x000fe4000f8ff83f */
[----:B------:R-:W-:Y:S02]  /*2730*/  ULOP3.LUT UR4, UR4, UR6, URZ, 0x3c, !UPT ;  /* 0x0000000604047292 */ /* 0x000fe4000f8e3c3f */
[----:B------:R-:W-:-:S04]  /*2740*/  USHF.R.U32.HI UR5, URZ, 0x2, UR5 ;  /* 0x000000023f057899 */ /* 0x000fc80008011605 */
[----:B------:R-:W-:Y:S02]  /*2750*/  @UP1 ULOP3.LUT UR4, UR4, 0x1, UR5, 0x78, !UPT ;  /* 0x0000000104041892 */ /* 0x000fe4000f8e7805 */
[----:B------:R-:W-:Y:S01]  /*2760*/  UIMAD UR5, UR5, -0x7, UR8 ;  /* 0xfffffff9050578a4 */ /* 0x000fe2000f8e0208 */
[----:B-12---:R-:W-:Y:S11]  /*2770*/  @!P0 BRA `(.L_x_34) ;  /* 0x0000004000188947 */ /* 0x006ff60003800000 */
.L_x_131:
[----:B------:R-:W-:Y:S01]  /*2780*/  IMAD.SHL.U32 R31, R4, 0x40, RZ ;  /* 0x00000040041f7824 */ /* 0x000fe200078e00ff */
[----:B------:R-:W-:Y:S01]  /*2790*/  ULDC UR8, c[0x0][0x284] ;  /* 0x0000a10000087ab9 */ /* 0x000fe20000000800 */
[----:B------:R-:W-:Y:S01]  /*27a0*/  IMAD.SHL.U32 R4, R6, 0x40, RZ ;  /* 0x0000004006047824 */ /* 0x000fe200078e00ff */
[----:B------:R-:W-:Y:S01]  /*27b0*/  SHF.R.S32.HI R30, RZ, 0x1f, R5 ;  /* 0x0000001fff1e7819 */ /* 0x000fe20000011405 */
[----:B------:R-:W-:Y:S01]  /*27c0*/  ULDC.64 UR6, c[0x0][0x5d0] ;  /* 0x0001740000067ab9 */ /* 0x000fe20000000a00 */
[----:B------:R-:W-:Y:S01]  /*27d0*/  SHF.R.S32.HI R28, RZ, 0x1f, R31 ;  /* 0x0000001fff1c7819 */ /* 0x000fe2000001141f */
[----:B0-----:R-:W-:Y:S01]  /*27e0*/  IMAD.WIDE.U32 R14, R5, UR6, R20 ;  /* 0x00000006050e7c25 */ /* 0x001fe2000f8e0014 */
[----:B------:R-:W-:-:S03]  /*27f0*/  ISETP.GE.AND P0, PT, R4, UR8, PT ;  /* 0x0000000804007c0c */ /* 0x000fc6000bf06270 */
[----:B------:R-:W-:Y:S01]  /*2800*/  IMAD R16, R30, UR6, RZ ;  /* 0x000000061e107c24 */ /* 0x000fe2000f8e02ff */
[C---:B------:R-:W-:Y:S02]  /*2810*/  ISETP.GE.OR P0, PT, R31.reuse, R29, P0 ;  /* 0x0000001d1f00720c */ /* 0x040fe40000706670 */
[----:B------:R-:W-:Y:S01]  /*2820*/  IADD3 R14, P1, R31, R14, RZ ;  /* 0x0000000e1f0e7210 */ /* 0x000fe20007f3e0ff */
[----:B------:R-:W-:-:S05]  /*2830*/  IMAD R17, R5, UR7, R16 ;  /* 0x0000000705117c24 */ /* 0x000fca000f8e0210 */
[----:B------:R-:W-:-:S05]  /*2840*/  IADD3.X R15, R28, R15, R17, P1, !PT ;  /* 0x0000000f1c0f7210 */ /* 0x000fca0000ffe411 */
[----:B------:R-:W-:Y:S05]  /*2850*/  @P0 BRA `(.L_x_35) ;  /* 0x0000002400a80947 */ /* 0x000fea0003800000 */
[----:B------:R-:W0:Y:S01]  /*2860*/  LDC.64 R24, c[0x0][0x5c8] ;  /* 0x00017200ff187b82 */ /* 0x000e220000000a00 */
[----:B------:R-:W-:Y:S01]  /*2870*/  IMAD.WIDE R26, R6, 0x40, R10 ;  /* 0x00000040061a7825 */ /* 0x000fe200078e020a */
[----:B------:R-:W-:Y:S01]  /*2880*/  ULDC.64 UR6, c[0x0][0x5c0] ;  /* 0x0001700000067ab9 */ /* 0x000fe20000000a00 */
[----:B------:R-:W-:Y:S02]  /*2890*/  BSSY B0, `(.L_x_35) ;  /* 0x0000266000007945 */ /* 0x000fe40003800000 */
[-C--:B0-----:R-:W-:Y:S02]  /*28a0*/  IMAD R6, R27, R24.reuse, RZ ;  /* 0x000000181b067224 */ /* 0x081fe400078e02ff */
[----:B------:R-:W-:-:S04]  /*28b0*/  IMAD.WIDE.U32 R14, R26, R24, R14 ;  /* 0x000000181a0e7225 */ /* 0x000fc800078e000e */
[----:B------:R-:W-:Y:S01]  /*28c0*/  IMAD R17, R26, R25, R6 ;  /* 0x000000191a117224 */ /* 0x000fe200078e0206 */
[----:B------:R-:W-:Y:S02]  /*28d0*/  LEA R16, P0, R24, R14, 0x3 ;  /* 0x0000000e18107211 */ /* 0x000fe400078018ff */
[----:B------:R-:W-:Y:S01]  /*28e0*/  IADD3 R14, P1, R14, UR6, RZ ;  /* 0x000000060e0e7c10 */ /* 0x000fe2000ff3e0ff */
[----:B------:R-:W-:Y:S01]  /*28f0*/  IMAD.IADD R17, R15, 0x1, R17 ;  /* 0x000000010f117824 */ /* 0x000fe200078e0211 */
[----:B------:R-:W-:-:S04]  /*2900*/  IADD3 R16, P2, R16, UR6, RZ ;  /* 0x0000000610107c10 */ /* 0x000fc8000ff5e0ff */
[----:B------:R-:W-:Y:S01]  /*2910*/  LEA.HI.X R6, R24, R17, R25, 0x3, P0 ;  /* 0x0000001118067211 */ /* 0x000fe200000f1c19 */
[----:B------:R-:W-:Y:S01]  /*2920*/  IMAD R24, R18, -0x2, R29 ;  /* 0xfffffffe12187824 */ /* 0x000fe200078e021d */
[----:B-----5:R-:W-:Y:S02]  /*2930*/  FSETP.NEU.AND P0, PT, R13, RZ, PT ;  /* 0x000000ff0d00720b */ /* 0x020fe40003f0d000 */
[----:B------:R-:W-:Y:S01]  /*2940*/  IADD3.X R15, R17, UR7, RZ, P1, !PT ;  /* 0x00000007110f7c10 */ /* 0x000fe20008ffe4ff */
[----:B------:R-:W-:Y:S01]  /*2950*/  IMAD.IADD R24, R24, 0x1, -R31 ;  /* 0x0000000118187824 */ /* 0x000fe200078e0a1f */
[----:B------:R-:W-:Y:S01]  /*2960*/  IADD3.X R17, R6, UR7, RZ, P2, !PT ;  /* 0x0000000706117c10 */ /* 0x000fe200097fe4ff */
[----:B------:R-:W-:-:S08]  /*2970*/  IMAD.IADD R6, R19, 0x1, -R4 ;  /* 0x0000000113067824 */ /* 0x000fd000078e0a04 */
[----:B------:R-:W-:Y:S05]  /*2980*/  @!P0 BRA `(.L_x_36) ;  /* 0x0000001c00188947 */ /* 0x000fea0003800000 */
[----:B------:R-:W-:Y:S01]  /*2990*/  ULDC.64 UR6, c[0x0][0x5b8] ;  /* 0x00016e0000067ab9 */ /* 0x000fe20000000a00 */
[----:B------:R-:W-:Y:S01]  /*29a0*/  ULDC.64 UR8, c[0x0][0x5a8] ;  /* 0x00016a0000087ab9 */ /* 0x000fe20000000a00 */
[----:B------:R-:W-:Y:S01]  /*29b0*/  IMAD.WIDE.U32 R20, R5, UR6, R20 ;  /* 0x0000000605147c25 */ /* 0x000fe2000f8e0014 */
[----:B------:R-:W-:Y:S03]  /*29c0*/  BSSY B1, `(.L_x_37) ;  /* 0x0000010000017945 */ /* 0x000fe60003800000 */
[----:B------:R-:W-:Y:S01]  /*29d0*/  IMAD R4, R30, UR6, RZ ;  /* 0x000000061e047c24 */ /* 0x000fe2000f8e02ff */
[----:B------:R-:W-:-:S03]  /*29e0*/  IADD3 R20, P0, R31, R20, RZ ;  /* 0x000000141f147210 */ /* 0x000fc60007f1e0ff */
[----:B------:R-:W-:Y:S01]  /*29f0*/  IMAD R5, R5, UR7, R4 ;  /* 0x0000000705057c24 */ /* 0x000fe2000f8e0204 */
[----:B------:R-:W-:Y:S02]  /*2a00*/  ULDC.64 UR6, c[0x0][0x5b0] ;  /* 0x00016c0000067ab9 */ /* 0x000fe40000000a00 */
[----:B------:R-:W-:Y:S02]  /*2a10*/  IMAD R25, R27, UR6, RZ ;  /* 0x000000061b197c24 */ /* 0x000fe4000f8e02ff */
[----:B------:R-:W-:Y:S02]  /*2a20*/  IADD3.X R21, R28, R21, R5, P0, !PT ;  /* 0x000000151c157210 */ /* 0x000fe400007fe405 */
[----:B------:R-:W-:Y:S01]  /*2a30*/  ISETP.GE.AND P0, PT, R24, 0x1, PT ;  /* 0x000000011800780c */ /* 0x000fe20003f06270 */
[C---:B------:R-:W-:Y:S02]  /*2a40*/  IMAD R25, R26.reuse, UR7, R25 ;  /* 0x000000071a197c24 */ /* 0x040fe4000f8e0219 */
[----:B------:R-:W-:Y:S01]  /*2a50*/  IMAD.WIDE.U32 R4, R26, UR6, R20 ;  /* 0x000000061a047c25 */ /* 0x000fe2000f8e0014 */
[----:B------:R-:W-:-:S02]  /*2a60*/  ISETP.LT.OR P3, PT, R6, 0x1, !P0 ;  /* 0x000000010600780c */ /* 0x000fc40004761670 */
[----:B------:R-:W-:-:S04]  /*2a70*/  IADD3 R4, P1, R4, UR8, RZ ;  /* 0x0000000804047c10 */ /* 0x000fc8000ff3e0ff */
[--C-:B------:R-:W-:Y:S02]  /*2a80*/  IADD3.X R5, R5, UR9, R25.reuse, P1, !PT ;  /* 0x0000000905057c10 */ /* 0x100fe40008ffe419 */
[----:B------:R-:W-:-:S05]  /*2a90*/  PRMT R25, RZ, 0x7610, R25 ;  /* 0x00007610ff197816 */ /* 0x000fca0000000019 */
[----:B------:R-:W-:Y:S05]  /*2aa0*/  @P3 BRA `(.L_x_38) ;  /* 0x0000000000043947 */ /* 0x000fea0003800000 */
[----:B------:R0:W5:Y:S02]  /*2ab0*/  LDG.E.U8 R25, desc[UR20][R4.64] ;  /* 0x0000001404197981 */ /* 0x000164000c1e1100 */
.L_x_38:
[----:B------:R-:W-:Y:S05]  /*2ac0*/  BSYNC B1 ;  /* 0x0000000000017941 */ /* 0x000fea0003800000 */
.L_x_37:
[----:B-----5:R-:W-:Y:S01]  /*2ad0*/  LOP3.LUT R25, R25, 0xff, RZ, 0xc0, !PT ;  /* 0x000000ff19197812 */ /* 0x020fe200078ec0ff */
[----:B------:R-:W-:Y:S01]  /*2ae0*/  BSSY B1, `(.L_x_39) ;  /* 0x000000c000017945 */ /* 0x000fe20003800000 */
[----:B------:R-:W-:Y:S02]  /*2af0*/  ISETP.GE.AND P1, PT, R24, 0x2, PT ;  /* 0x000000021800780c */ /* 0x000fe40003f26270 */
[----:B------:R-:W-:Y:S02]  /*2b00*/  F2FP.F16.E5M2.UNPACK_B R25, R25 ;  /* 0x00000019ff19723e */ /* 0x000fe400020004ff */
[----:B------:R-:W-:-:S03]  /*2b10*/  ISETP.LT.OR P2, PT, R6, 0x1, !P1 ;  /* 0x000000010600780c */ /* 0x000fc60004f41670 */
[----:B------:R-:W-:Y:S01]  /*2b20*/  HADD2.F32 R28, -RZ, R25.H0_H0 ;  /* 0x20000019ff1c7230 */ /* 0x000fe20000004100 */
[----:B------:R-:W-:-:S04]  /*2b30*/  PRMT R25, RZ, 0x7610, R25 ;  /* 0x00007610ff197816 */ /* 0x000fc80000000019 */
[----:B------:R-:W-:-:S04]  /*2b40*/  FMUL R28, R28, R13 ;  /* 0x0000000d1c1c7220 */ /* 0x000fc80000400000 */
[----:B------:R-:W-:-:S05]  /*2b50*/  FFMA R28, R85, R12, R28 ;  /* 0x0000000c551c7223 */ /* 0x000fca000000001c */
[----:B------:R-:W-:-:S05]  /*2b60*/  F2FP.SATFINITE.E5M2.F32.PACK_AB_MERGE_C R29, RZ, R28, RZ ;  /* 0x0000001cff1d723e */ /* 0x000fca00048060ff */
[----:B------:R1:W-:Y:S01]  /*2b70*/  @!P3 STG.E.U8 desc[UR20][R14.64], R29 ;  /* 0x0000001d0e00b986 */ /* 0x0003e2000c101114 */
[----:B------:R-:W-:Y:S05]  /*2b80*/  @P2 BRA `(.L_x_40) ;  /* 0x0000000000042947 */ /* 0x000fea0003800000 */
[----:B------:R2:W5:Y:S02]  /*2b90*/  LDG.E.U8 R25, desc[UR20][R4.64+0x1] ;  /* 0x0000011404197981 */ /* 0x000564000c1e1100 */
.L_x_40:
[----:B------:R-:W-:Y:S05]  /*2ba0*/  BSYNC B1 ;  /* 0x0000000000017941 */ /* 0x000fea0003800000 */
.L_x_39:
[----:B-----5:R-:W-:Y:S01]  /*2bb0*/  LOP3.LUT R25, R25, 0xff, RZ, 0xc0, !PT ;  /* 0x000000ff19197812 */ /* 0x020fe200078ec0ff */
[----:B------:R-:W-:Y:S01]  /*2bc0*/  BSSY B1, `(.L_x_41) ;  /* 0x0000012000017945 */ /* 0x000fe20003800000 */
[----:B-1----:R-:W-:Y:S02]  /*2bd0*/  IADD3 R29, P3, R26, 0x8, RZ ;  /* 0x000000081a1d7810 */ /* 0x002fe40007f7e0ff */
[----:B------:R-:W-:Y:S02]  /*2be0*/  F2FP.F16.E5M2.UNPACK_B R25, R25 ;  /* 0x00000019ff19723e */ /* 0x000fe400020004ff */
[----:B------:R-:W-:Y:S01]  /*2bf0*/  ISETP.LT.OR P0, PT, R6, 0x9, !P0 ;  /* 0x000000090600780c */ /* 0x000fe20004701670 */
[----:B------:R-:W-:Y:S02]  /*2c00*/  IMAD.X R27, RZ, RZ, R27, P3 ;  /* 0x000000ffff1b7224 */ /* 0x000fe400018e061b */
[----:B------:R-:W-:Y:S02]  /*2c10*/  HADD2.F32 R26, -RZ, R25.H0_H0 ;  /* 0x20000019ff1a7230 */ /* 0x000fe40000004100 */
[----:B------:R-:W-:-:S04]  /*2c20*/  IMAD.WIDE.U32 R20, R29, UR6, R20 ;  /* 0x000000061d147c25 */ /* 0x000fc8000f8e0014 */
[----:B------:R-:W-:Y:S01]  /*2c30*/  FMUL R25, R26, R13 ;  /* 0x0000000d1a197220 */ /* 0x000fe20000400000 */
[----:B------:R-:W-:Y:S01]  /*2c40*/  IMAD R26, R27, UR6, RZ ;  /* 0x000000061b1a7c24 */ /* 0x000fe2000f8e02ff */
[----:B------:R-:W-:Y:S02]  /*2c50*/  IADD3 R20, P3, R20, UR8, RZ ;  /* 0x0000000814147c10 */ /* 0x000fe4000ff7e0ff */
[----:B------:R-:W-:Y:S01]  /*2c60*/  FFMA R25, R84, R12, R25 ;  /* 0x0000000c54197223 */ /* 0x000fe20000000019 */
[----:B------:R-:W-:-:S04]  /*2c70*/  IMAD R29, R29, UR7, R26 ;  /* 0x000000071d1d7c24 */ /* 0x000fc8000f8e021a */
[----:B------:R-:W-:Y:S02]  /*2c80*/  F2FP.SATFINITE.E5M2.F32.PACK_AB_MERGE_C R27, RZ, R25, RZ ;  /* 0x00000019ff1b723e */ /* 0x000fe400048060ff */
[----:B------:R-:W-:Y:S02]  /*2c90*/  IADD3.X R21, R21, UR9, R29, P3, !PT ;  /* 0x0000000915157c10 */ /* 0x000fe40009ffe41d */
[----:B------:R-:W-:Y:S01]  /*2ca0*/  PRMT R25, RZ, 0x7610, R25 ;  /* 0x00007610ff197816 */ /* 0x000fe20000000019 */
[----:B------:R1:W-:Y:S01]  /*2cb0*/  @!P2 STG.E.U8 desc[UR20][R14.64+0x1], R27 ;  /* 0x0000011b0e00a986 */ /* 0x0003e2000c101114 */
[----:B------:R-:W-:Y:S05]  /*2cc0*/  @P0 BRA `(.L_x_42) ;  /* 0x0000000000040947 */ /* 0x000fea0003800000 */
[----:B------:R3:W5:Y:S02]  /*2cd0*/  LDG.E.U8 R25, desc[UR20][R20.64] ;  /* 0x0000001414197981 */ /* 0x000764000c1e1100 */
.L_x_42:
[----:B------:R-:W-:Y:S05]  /*2ce0*/  BSYNC B1 ;  /* 0x0000000000017941 */ /* 0x000fea0003800000 */
.L_x_41:
[----:B-----5:R-:W-:Y:S01]  /*2cf0*/  LOP3.LUT R25, R25, 0xff, RZ, 0xc0, !PT ;  /* 0x000000ff19197812 */ /* 0x020fe200078ec0ff */
[----:B------:R-:W-:Y:S01]  /*2d00*/  BSSY B1, `(.L_x_43) ;  /* 0x000000b000017945 */ /* 0x000fe20003800000 */
[----:B------:R-:W-:Y:S02]  /*2d10*/  ISETP.LT.OR P1, PT, R6, 0x9, !P1 ;  /* 0x000000090600780c */ /* 0x000fe40004f21670 */
[----:B------:R-:W-:-:S05]  /*2d20*/  F2FP.F16.E5M2.UNPACK_B R25, R25 ;  /* 0x00000019ff19723e */ /* 0x000fca00020004ff */
[----:B------:R-:W-:Y:S01]  /*2d30*/  HADD2.F32 R26, -RZ, R25.H0_H0 ;  /* 0x20000019ff1a7230 */ /* 0x000fe20000004100 */
[----:B------:R-:W-:-:S04]  /*2d40*/  PRMT R25, RZ, 0x7610, R25 ;  /* 0x00007610ff197816 */ /* 0x000fc80000000019 */
[----:B------:R-:W-:-:S04]  /*2d50*/  FMUL R26, R26, R13 ;  /* 0x0000000d1a1a7220 */ /* 0x000fc80000400000 */
[----:B------:R-:W-:-:S05]  /*2d60*/  FFMA R26, R83, R12, R26 ;  /* 0x0000000c531a7223 */ /* 0x000fca000000001a */
[----:B-1----:R-:W-:-:S05]  /*2d70*/  F2FP.SATFINITE.E5M2.F32.PACK_AB_MERGE_C R27, RZ, R26, RZ ;  /* 0x0000001aff1b723e */ /* 0x002fca00048060ff */
[----:B------:R1:W-:Y:S01]  /*2d80*/  @!P0 STG.E.U8 desc[UR20][R16.64], R27 ;  /* 0x0000001b10008986 */ /* 0x0003e2000c101114 */
[----:B------:R-:W-:Y:S05]  /*2d90*/  @P1 BRA `(.L_x_44) ;  /* 0x0000000000041947 */ /* 0x000fea0003800000 */
[----:B------:R4:W5:Y:S02]  /*2da0*/  LDG.E.U8 R25, desc[UR20][R20.64+0x1] ;  /* 0x0000011414197981 */ /* 0x000964000c1e1100 */
.L_x_44:
[----:B------:R-:W-:Y:S05]  /*2db0*/  BSYNC B1 ;  /* 0x0000000000017941 */ /* 0x000fea0003800000 */
.L_x_43:
[----:B-----5:R-:W-:Y:S01]  /*2dc0*/  LOP3.LUT R25, R25, 0xff, RZ, 0xc0, !PT ;  /* 0x000000ff19197812 */ /* 0x020fe200078ec0ff */
[----:B------:R-:W-:Y:S01]  /*2dd0*/  BSSY B1, `(.L_x_45) ;  /* 0x000000c000017945 */ /* 0x000fe20003800000 */
[----:B------:R-:W-:Y:S02]  /*2de0*/  ISETP.GE.AND P0, PT, R24, 0x9, PT ;  /* 0x000000091800780c */ /* 0x000fe40003f06270 */
[----:B------:R-:W-:Y:S02]  /*2df0*/  F2FP.F16.E5M2.UNPACK_B R25, R25 ;  /* 0x00000019ff19723e */ /* 0x000fe400020004ff */
[----:B------:R-:W-:-:S03]  /*2e00*/  ISETP.LT.OR P2, PT, R6, 0x1, !P0 ;  /* 0x000000010600780c */ /* 0x000fc60004741670 */
[----:B------:R-:W-:-:S05]  /*2e10*/  HADD2.F32 R26, -RZ, R25.H0_H0 ;  /* 0x20000019ff1a7230 */ /* 0x000fca0000004100 */
[----:B------:R-:W-:-:S04]  /*2e20*/  FMUL R25, R26, R13 ;  /* 0x0000000d1a197220 */ /* 0x000fc80000400000 */
[----:B------:R-:W-:-:S05]  /*2e30*/  FFMA R25, R82, R12, R25 ;  /* 0x0000000c52197223 */ /* 0x000fca0000000019 */
[----:B-1----:R-:W-:Y:S02]  /*2e40*/  F2FP.SATFINITE.E5M2.F32.PACK_AB_MERGE_C R27, RZ, R25, RZ ;  /* 0x00000019ff1b723e */ /* 0x002fe400048060ff */
[----:B------:R-:W-:-:S03]  /*2e50*/  PRMT R25, RZ, 0x7610, R25 ;  /* 0x00007610ff197816 */ /* 0x000fc60000000019 */
[----:B------:R1:W-:Y:S01]  /*2e60*/  @!P1 STG.E.U8 desc[UR20][R16.64+0x1], R27 ;  /* 0x0000011b10009986 */ /* 0x0003e2000c101114 */
[----:B------:R-:W-:Y:S05]  /*2e70*/  @P2 BRA `(.L_x_46) ;  /* 0x0000000000042947 */ /* 0x000fea0003800000 */
[----:B------:R0:W5:Y:S02]  /*2e80*/  LDG.E.U8 R25, desc[UR20][R4.64+0x8] ;  /* 0x0000081404197981 */ /* 0x000164000c1e1100 */
.L_x_46:
[----:B------:R-:W-:Y:S05]  /*2e90*/  BSYNC B1 ;  /* 0x0000000000017941 */ /* 0x000fea0003800000 */
.L_x_45:
        /* <DEDUP_REMOVED lines=13> */
.L_x_48:
[----:B------:R-:W-:Y:S05]  /*2f70*/  BSYNC B1 ;  /* 0x0000000000017941 */ /* 0x000fea0003800000 */
.L_x_47:
[----:B-----5:R-:W-:Y:S01]  /*2f80*/  LOP3.LUT R25, R25, 0xff, RZ, 0xc0, !PT ;  /* 0x000000ff19197812 */ /* 0x020fe200078ec0ff */
[----:B------:R-:W-:Y:S01]  /*2f90*/  BSSY B1, `(.L_x_49) ;  /* 0x000000b000017945 */ /* 0x000fe20003800000 */
[----:B------:R-:W-:Y:S02]  /*2fa0*/  ISETP.LT.OR P0, PT, R6, 0x9, !P0 ;  /* 0x000000090600780c */ /* 0x000fe40004701670 */
[----:B------:R-:W-:-:S05]  /*2fb0*/  F2FP.F16.E5M2.UNPACK_B R25, R25 ;  /* 0x00000019ff19723e */ /* 0x000fca00020004ff */
        /* <DEDUP_REMOVED lines=8> */
.L_x_50:
[----:B------:R-:W-:Y:S05]  /*3040*/  BSYNC B1 ;  /* 0x0000000000017941 */ /* 0x000fea0003800000 */
.L_x_49:
        /* <DEDUP_REMOVED lines=12> */
.L_x_52:
[----:B------:R-:W-:Y:S05]  /*3110*/  BSYNC B1 ;  /* 0x0000000000017941 */ /* 0x000fea0003800000 */
.L_x_51:
        /* <DEDUP_REMOVED lines=13> */
.L_x_54:
[----:B------:R-:W-:Y:S05]  /*31f0*/  BSYNC B1 ;  /* 0x0000000000017941 */ /* 0x000fea0003800000 */
.L_x_53:
        /* <DEDUP_REMOVED lines=13> */
.L_x_56:
[----:B------:R-:W-:Y:S05]  /*32d0*/  BSYNC B1 ;  /* 0x0000000000017941 */ /* 0x000fea0003800000 */
.L_x_55:
        /* <DEDUP_REMOVED lines=12> */
.L_x_58:
[----:B------:R-:W-:Y:S05]  /*33a0*/  BSYNC B1 ;  /* 0x0000000000017941 */ /* 0x000fea0003800000 */
.L_x_57:
        /* <DEDUP_REMOVED lines=12> */
.L_x_60:
[----:B------:R-:W-:Y:S05]  /*3470*/  BSYNC B1 ;  /* 0x0000000000017941 */ /* 0x000fea0003800000 */
.L_x_59:
        /* <DEDUP_REMOVED lines=13> */
.L_x_62:
[----:B------:R-:W-:Y:S05]  /*3550*/  BSYNC B1 ;  /* 0x0000000000017941 */ /* 0x000fea0003800000 */
.L_x_61:
        /* <DEDUP_REMOVED lines=13> */
.L_x_64:
[----:B------:R-:W-:Y:S05]  /*3630*/  BSYNC B1 ;  /* 0x0000000000017941 */ /* 0x000fea0003800000 */
.L_x_63:
        /* <DEDUP_REMOVED lines=12> */
.L_x_66:
[----:B------:R-:W-:Y:S05]  /*3700*/  BSYNC B1 ;  /* 0x0000000000017941 */ /* 0x000fea0003800000 */
.L_x_65:
        /* <DEDUP_REMOVED lines=12> */
.L_x_68:
[----:B------:R-:W-:Y:S05]  /*37d0*/  BSYNC B1 ;  /* 0x0000000000017941 */ /* 0x000fea0003800000 */
.L_x_67:
        /* <DEDUP_REMOVED lines=13> */
.L_x_70:
[----:B------:R-:W-:Y:S05]  /*38b0*/  BSYNC B1 ;  /* 0x0000000000017941 */ /* 0x000fea0003800000 */
.L_x_69:
        /* <DEDUP_REMOVED lines=13> */
.L_x_72:
[----:B------:R-:W-:Y:S05]  /*3990*/  BSYNC B1 ;  /* 0x0000000000017941 */ /* 0x000fea0003800000 */
.L_x_71:
        /* <DEDUP_REMOVED lines=12> */
.L_x_74:
[----:B------:R-:W-:Y:S05]  /*3a60*/  BSYNC B1 ;  /* 0x0000000000017941 */ /* 0x000fea0003800000 */
.L_x_73:
        /* <DEDUP_REMOVED lines=12> */
.L_x_76:
[----:B------:R-:W-:Y:S05]  /*3b30*/  BSYNC B1 ;  /* 0x0000000000017941 */ /* 0x000fea0003800000 */
.L_x_75:
        /* <DEDUP_REMOVED lines=13> */
.L_x_78:
[----:B------:R-:W-:Y:S05]  /*3c10*/  BSYNC B1 ;  /* 0x0000000000017941 */ /* 0x000fea0003800000 */
.L_x_77:
        /* <DEDUP_REMOVED lines=13> */
.L_x_80:
[----:B------:R-:W-:Y:S05]  /*3cf0*/  BSYNC B1 ;  /* 0x0000000000017941 */ /* 0x000fea0003800000 */
.L_x_79:
        /* <DEDUP_REMOVED lines=12> */
.L_x_82:
[----:B------:R-:W-:Y:S05]  /*3dc0*/  BSYNC B1 ;  /* 0x0000000000017941 */ /* 0x000fea0003800000 */
.L_x_81:
        /* <DEDUP_REMOVED lines=12> */
.L_x_84:
[----:B------:R-:W-:Y:S05]  /*3e90*/  BSYNC B1 ;  /* 0x0000000000017941 */ /* 0x000fea0003800000 */
.L_x_83:
        /* <DEDUP_REMOVED lines=13> */
.L_x_86:
[----:B------:R-:W-:Y:S05]  /*3f70*/  BSYNC B1 ;  /* 0x0000000000017941 */ /* 0x000fea0003800000 */
.L_x_85:
        /* <DEDUP_REMOVED lines=13> */
.L_x_88:
[----:B------:R-:W-:Y:S05]  /*4050*/  BSYNC B1 ;  /* 0x0000000000017941 */ /* 0x000fea0003800000 */
.L_x_87:
        /* <DEDUP_REMOVED lines=12> */
.L_x_90:
[----:B------:R-:W-:Y:S05]  /*4120*/  BSYNC B1 ;  /* 0x0000000000017941 */ /* 0x000fea0003800000 */
.L_x_89:
        /* <DEDUP_REMOVED lines=12> */
.L_x_92:
[----:B------:R-:W-:Y:S05]  /*41f0*/  BSYNC B1 ;  /* 0x0000000000017941 */ /* 0x000fea0003800000 */
.L_x_91:
        /* <DEDUP_REMOVED lines=13> */
.L_x_94:
[----:B------:R-:W-:Y:S05]  /*42d0*/  BSYNC B1 ;  /* 0x0000000000017941 */ /* 0x000fea0003800000 */
.L_x_93:
[----:B-----5:R-:W-:Y:S01]  /*42e0*/  LOP3.LUT R25, R25, 0xff, RZ, 0xc0, !PT ;  /* 0x000000ff19197812 */ /* 0x020fe200078ec0ff */
[----:B------:R-:W-:Y:S01]  /*42f0*/  BSSY B1, `(.L_x_95) ;  /* 0x000000c000017945 */ /* 0x000fe20003800000 */
[----:B------:R-:W-:Y:S02]  /*4300*/  ISETP.GE.AND P1, PT, R24, 0x3a, PT ;  /* 0x0000003a1800780c */ /* 0x000fe40003f26270 */
[----:B------:R-:W-:Y:S02]  /*4310*/  F2FP.F16.E5M2.UNPACK_B R25, R25 ;  /* 0x00000019ff19723e */ /* 0x000fe400020004ff */
[----:B------:R-:W-:Y:S02]  /*4320*/  ISETP.LT.OR P3, PT, R6, 0x1, !P1 ;  /* 0x000000010600780c */ /* 0x000fe40004f61670 */
[----:B------:R-:W-:Y:S01]  /*4330*/  PRMT R24, RZ, 0x7610, R24 ;  /* 0x00007610ff187816 */ /* 0x000fe20000000018 */
[----:B------:R-:W-:-:S05]  /*4340*/  HADD2.F32 R26, -RZ, R25.H0_H0 ;  /* 0x20000019ff1a7230 */ /* 0x000fca0000004100 */
[----:B------:R-:W-:-:S04]  /*4350*/  FMUL R26, R26, R13 ;  /* 0x0000000d1a1a7220 */ /* 0x000fc80000400000 */
[----:B------:R-:W-:-:S05]  /*4360*/  FFMA R26, R57, R12, R26 ;  /* 0x0000000c391a7223 */ /* 0x000fca000000001a */
[----:B------:R-:W-:-:S05]  /*4370*/  F2FP.SATFINITE.E5M2.F32.PACK_AB_MERGE_C R25, RZ, R26, RZ ;  /* 0x0000001aff19723e */ /* 0x000fca00048060ff */
[----:B------:R0:W-:Y:S01]  /*4380*/  @!P2 STG.E.U8 desc[UR20][R14.64+0x38], R25 ;  /* 0x000038190e00a986 */ /* 0x0001e2000c101114 */
[----:B------:R-:W-:Y:S05]  /*4390*/  @P3 BRA `(.L_x_96) ;  /* 0x0000000000043947 */ /* 0x000fea0003800000 */
[----:B------:R0:W5:Y:S02]  /*43a0*/  LDG.E.U8 R24, desc[UR20][R4.64+0x39] ;  /* 0x0000391404187981 */ /* 0x000164000c1e1100 */
.L_x_96:
[----:B------:R-:W-:Y:S05]  /*43b0*/  BSYNC B1 ;  /* 0x0000000000017941 */ /* 0x000fea0003800000 */
.L_x_95:
[----:B-----5:R-:W-:Y:S01]  /*43c0*/  LOP3.LUT R24, R24, 0xff, RZ, 0xc0, !PT ;  /* 0x000000ff18187812 */ /* 0x020fe200078ec0ff */
[----:B------:R-:W-:Y:S01]  /*43d0*/  BSSY B1, `(.L_x_97) ;  /* 0x000000b000017945 */ /* 0x000fe20003800000 */
[----:B------:R-:W-:Y:S02]  /*43e0*/  ISETP.LT.OR P0, PT, R6, 0x9, !P0 ;  /* 0x000000090600780c */ /* 0x000fe40004701670 */
[----:B------:R-:W-:Y:S02]  /*43f0*/  F2FP.F16.E5M2.UNPACK_B R24, R24 ;  /* 0x00000018ff18723e */ /* 0x000fe400020004ff */
[----:B0-2---:R-:W-:-:S03]  /*4400*/  PRMT R4, RZ, 0x7610, R4 ;  /* 0x00007610ff047816 */ /* 0x005fc60000000004 */
[----:B------:R-:W-:-:S05]  /*4410*/  HADD2.F32 R24, -RZ, R24.H0_H0 ;  /* 0x20000018ff187230 */ /* 0x000fca0000004100 */
[----:B------:R-:W-:-:S04]  /*4420*/  FMUL R5, R24, R13 ;  /* 0x0000000d18057220 */ /* 0x000fc80000400000 */
[----:B------:R-:W-:-:S05]  /*4430*/  FFMA R5, R56, R12, R5 ;  /* 0x0000000c38057223 */ /* 0x000fca0000000005 */
[----:B------:R-:W-:-:S05]  /*4440*/  F2FP.SATFINITE.E5M2.F32.PACK_AB_MERGE_C R5, RZ, R5, RZ ;  /* 0x00000005ff05723e */ /* 0x000fca00048060ff */
[----:B------:R0:W-:Y:S01]  /*4450*/  @!P3 STG.E.U8 desc[UR20][R14.64+0x39], R5 ;  /* 0x000039050e00b986 */ /* 0x0001e2000c101114 */
[----:B------:R-:W-:Y:S05]  /*4460*/  @P0 BRA `(.L_x_98) ;  /* 0x0000000000040947 */ /* 0x000fea0003800000 */
[----:B------:R2:W5:Y:S02]  /*4470*/  LDG.E.U8 R4, desc[UR20][R20.64+0x38] ;  /* 0x0000381414047981 */ /* 0x000564000c1e1100 */
.L_x_98:
[----:B------:R-:W-:Y:S05]  /*4480*/  BSYNC B1 ;  /* 0x0000000000017941 */ /* 0x000fea0003800000 */
.L_x_97:
[----:B-----5:R-:W-:Y:S01]  /*4490*/  LOP3.LUT R4, R4, 0xff, RZ, 0xc0, !PT ;  /* 0x000000ff04047812 */ /* 0x020fe200078ec0ff */
[----:B------:R-:W-:Y:S01]  /*44a0*/  BSSY B1, `(.L_x_99) ;  /* 0x000000b000017945 */ /* 0x000fe20003800000 */
[----:B------:R-:W-:Y:S02]  /*44b0*/  ISETP.LT.OR P1, PT, R6, 0x9, !P1 ;  /* 0x000000090600780c */ /* 0x000fe40004f21670 */
[----:B------:R-:W-:-:S05]  /*44c0*/  F2FP.F16.E5M2.UNPACK_B R4, R4 ;  /* 0x00000004ff04723e */ /* 0x000fca00020004ff */
[----:B------:R-:W-:-:S05]  /*44d0*/  HADD2.F32 R4, -RZ, R4.H0_H0 ;  /* 0x20000004ff047230 */ /* 0x000fca0000004100 */
[----:B------:R-:W-:-:S04]  /*44e0*/  FMUL R4, R4, R13 ;  /* 0x0000000d04047220 */ /* 0x000fc80000400000 */
[----:B------:R-:W-:-:S05]  /*44f0*/  FFMA R4, R23, R12, R4 ;  /* 0x0000000c17047223 */ /* 0x000fca0000000004 */
[----:B0-----:R-:W-:Y:S02]  /*4500*/  F2FP.SATFINITE.E5M2.F32.PACK_AB_MERGE_C R5, RZ, R4, RZ ;  /* 0x00000004ff05723e */ /* 0x001fe400048060ff */
[----:B------:R-:W-:-:S03]  /*4510*/  PRMT R4, RZ, 0x7610, R4 ;  /* 0x00007610ff047816 */ /* 0x000fc60000000004 */
[----:B------:R0:W-:Y:S01]  /*4520*/  @!P0 STG.E.U8 desc[UR20][R16.64+0x38], R5 ;  /* 0x0000380510008986 */ /* 0x0001e2000c101114 */
[----:B------:R-:W-:Y:S05]  /*4530*/  @P1 BRA `(.L_x_100) ;  /* 0x0000000000041947 */ /* 0x000fea0003800000 */
[----:B------:R0:W5:Y:S02]  /*4540*/  LDG.E.U8 R4, desc[UR20][R20.64+0x39] ;  /* 0x0000391414047981 */ /* 0x000164000c1e1100 */
.L_x_100:
[----:B------:R-:W-:Y:S05]  /*4550*/  BSYNC B1 ;  /* 0x0000000000017941 */ /* 0x000fea0003800000 */
.L_x_99:
[----:B------:R-:W-:Y:S05]  /*4560*/  @P1 BRA `(.L_x_101) ;  /* 0x0000000800601947 */ /* 0x000fea0003800000 */
[----:B-----5:R-:W-:-:S04]  /*4570*/  LOP3.LUT R4, R4, 0xff, RZ, 0xc0, !PT ;  /* 0x000000ff04047812 */ /* 0x020fc800078ec0ff */
[----:B------:R-:W-:-:S05]  /*4580*/  F2FP.F16.E5M2.UNPACK_B R4, R4 ;  /* 0x00000004ff04723e */ /* 0x000fca00020004ff */
[----:B------:R-:W-:-:S05]  /*4590*/  HADD2.F32 R4, -RZ, R4.H0_H0 ;  /* 0x20000004ff047230 */ /* 0x000fca0000004100 */
[----:B0-----:R-:W-:-:S04]  /*45a0*/  FMUL R5, R4, R13 ;  /* 0x0000000d04057220 */ /* 0x001fc80000400000 */
[----:B------:R-:W-:-:S05]  /*45b0*/  FFMA R5, R22, R12, R5 ;  /* 0x0000000c16057223 */ /* 0x000fca0000000005 */
[----:B------:R-:W-:-:S05]  /*45c0*/  F2FP.SATFINITE.E5M2.F32.PACK_AB_MERGE_C R5, RZ, R5, RZ ;  /* 0x00000005ff05723e */ /* 0x000fca00048060ff */
[----:B------:R0:W-:Y:S01]  /*45d0*/  STG.E.U8 desc[UR20][R16.64+0x39], R5 ;  /* 0x0000390510007986 */ /* 0x0001e2000c101114 */
[----:B------:R-:W-:Y:S05]  /*45e0*/  BRA `(.L_x_101) ;  /* 0x0000000800407947 */ /* 0x000fea0003800000 */
.L_x_36:
[C---:B------:R-:W-:Y:S01]  /*45f0*/  ISETP.GE.AND P3, PT, R24.reuse, 0x1, PT ;  /* 0x000000011800780c */ /* 0x040fe20003f66270 */
[-C--:B------:R-:W-:Y:S01]  /*4600*/  FMUL R85, R85, R12.reuse ;  /* 0x0000000c55557220 */ /* 0x080fe20000400000 */
[----:B------:R-:W-:Y:S01]  /*4610*/  ISETP.GE.AND P0, PT, R24, 0x2, PT ;  /* 0x000000021800780c */ /* 0x000fe20003f06270 */
[-C--:B------:R-:W-:Y:S01]  /*4620*/  FMUL R84, R84, R12.reuse ;  /* 0x0000000c54547220 */ /* 0x080fe20000400000 */
[C---:B------:R-:W-:Y:S01]  /*4630*/  ISETP.LT.OR P1, PT, R6.reuse, 0x1, !P3 ;  /* 0x000000010600780c */ /* 0x040fe20005f21670 */
[-C--:B------:R-:W-:Y:S01]  /*4640*/  FMUL R83, R83, R12.reuse ;  /* 0x0000000c53537220 */ /* 0x080fe20000400000 */
[----:B------:R-:W-:Y:S01]  /*4650*/  ISETP.LT.OR P2, PT, R6, 0x1, !P0 ;  /* 0x000000010600780c */ /* 0x000fe20004741670 */
[-C--:B------:R-:W-:Y:S01]  /*4660*/  FMUL R82, R82, R12.reuse ;  /* 0x0000000c52527220 */ /* 0x080fe20000400000 */
[----:B------:R-:W-:Y:S01]  /*4670*/  ISETP.LT.OR P3, PT, R6, 0x9, !P3 ;  /* 0x000000090600780c */ /* 0x000fe20005f61670 */
[-C--:B------:R-:W-:Y:S01]  /*4680*/  FMUL R81, R81, R12.reuse ;  /* 0x0000000c51517220 */ /* 0x080fe20000400000 */
[----:B------:R-:W-:Y:S01]  /*4690*/  F2FP.SATFINITE.E5M2.F32.PACK_AB_MERGE_C R85, RZ, R85, RZ ;  /* 0x00000055ff55723e */ /* 0x000fe200048060ff */
[----:B------:R-:W-:Y:S01]  /*46a0*/  FMUL R80, R80, R12 ;  /* 0x0000000c50507220 */ /* 0x000fe20000400000 */
[----:B------:R-:W-:Y:S01]  /*46b0*/  F2FP.SATFINITE.E5M2.F32.PACK_AB_MERGE_C R5, RZ, R84, RZ ;  /* 0x00000054ff05723e */ /* 0x000fe200048060ff */
[-C--:B------:R-:W-:Y:S01]  /*46c0*/  FMUL R79, R79, R12.reuse ;  /* 0x0000000c4f4f7220 */ /* 0x080fe20000400000 */
[----:B------:R-:W-:Y:S01]  /*46d0*/  F2FP.SATFINITE.E5M2.F32.PACK_AB_MERGE_C R83, RZ, R83, RZ ;  /* 0x00000053ff53723e */ /* 0x000fe200048060ff */
[-C--:B------:R-:W-:Y:S01]  /*46e0*/  FMUL R78, R78, R12.reuse ;  /* 0x0000000c4e4e7220 */ /* 0x080fe20000400000 */
[----:B------:R-:W-:Y:S01]  /*46f0*/  ISETP.LT.OR P0, PT, R6, 0x9, !P0 ;  /* 0x000000090600780c */ /* 0x000fe20004701670 */
[----:B------:R-:W-:Y:S01]  /*4700*/  @!P1 STG.E.U8 desc[UR20][R14.64], R85 ;  /* 0x000000550e009986 */ /* 0x000fe2000c101114 */
[C---:B------:R-:W-:Y:S01]  /*4710*/  ISETP.GE.AND P1, PT, R24.reuse, 0x9, PT ;  /* 0x000000091800780c */ /* 0x040fe20003f26270 */
[-C--:B------:R-:W-:Y:S01]  /*4720*/  FMUL R77, R77, R12.reuse ;  /* 0x0000000c4d4d7220 */ /* 0x080fe20000400000 */
[----:B------:R-:W-:Y:S01]  /*4730*/  F2FP.SATFINITE.E5M2.F32.PACK_AB_MERGE_C R81, RZ, R81, RZ ;  /* 0x00000051ff51723e */ /* 0x000fe200048060ff */
[----:B------:R0:W-:Y:S01]  /*4740*/  @!P2 STG.E.U8 desc[UR20][R14.64+0x1], R5 ;  /* 0x000001050e00a986 */ /* 0x0001e2000c101114 */
[----:B------:R-:W-:Y:S01]  /*4750*/  ISETP.GE.AND P2, PT, R24, 0xa, PT ;  /* 0x0000000a1800780c */ /* 0x000fe20003f46270 */
[----:B------:R-:W-:Y:S01]  /*4760*/  FMUL R76, R76, R12 ;  /* 0x0000000c4c4c7220 */ /* 0x000fe20000400000 */
[----:B------:R-:W-:Y:S01]  /*4770*/  F2FP.SATFINITE.E5M2.F32.PACK_AB_MERGE_C R21, RZ, R80, RZ ;  /* 0x00000050ff15723e */ /* 0x000fe200048060ff */
[----:B------:R-:W-:Y:S01]  /*4780*/  @!P3 STG.E.U8 desc[UR20][R16.64], R83 ;  /* 0x000000531000b986 */ /* 0x000fe2000c101114 */
[----:B------:R-:W-:Y:S01]  /*4790*/  ISETP.LT.OR P3, PT, R6, 0x1, !P1 ;  /* 0x000000010600780c */ /* 0x000fe20004f61670 */
[-C--:B------:R-:W-:Y:S01]  /*47a0*/  FMUL R74, R74, R12.reuse ;  /* 0x0000000c4a4a7220 */ /* 0x080fe20000400000 */
[C---:B------:R-:W-:Y:S01]  /*47b0*/  ISETP.LT.OR P5, PT, R6.reuse, 0x1, !P2 ;  /* 0x000000010600780c */ /* 0x040fe200057a1670 */
[-C--:B------:R-:W-:Y:S01]  /*47c0*/  FMUL R75, R75, R12.reuse ;  /* 0x0000000c4b4b7220 */ /* 0x080fe20000400000 */
[----:B------:R-:W-:Y:S01]  /*47d0*/  ISETP.LT.OR P1, PT, R6, 0x9, !P1 ;  /* 0x000000090600780c */ /* 0x000fe20004f21670 */
[-C--:B------:R-:W-:Y:S01]  /*47e0*/  FMUL R73, R73, R12.reuse ;  /* 0x0000000c49497220 */ /* 0x080fe20000400000 */
[----:B------:R-:W-:Y:S01]  /*47f0*/  F2FP.SATFINITE.E5M2.F32.PACK_AB_MERGE_C R79, RZ, R79, RZ ;  /* 0x0000004fff4f723e */ /* 0x000fe200048060ff */
[----:B------:R-:W-:Y:S01]  /*4800*/  FMUL R72, R72, R12 ;  /* 0x0000000c48487220 */ /* 0x000fe20000400000 */
[----:B0-----:R-:W-:Y:S01]  /*4810*/  F2FP.SATFINITE.E5M2.F32.PACK_AB_MERGE_C R5, RZ, R82, RZ ;  /* 0x00000052ff05723e */ /* 0x001fe200048060ff */
[-C--:B------:R-:W-:Y:S01]  /*4820*/  FMUL R70, R70, R12.reuse ;  /* 0x0000000c46467220 */ /* 0x080fe20000400000 */
[----:B------:R-:W-:Y:S01]  /*4830*/  ISETP.LT.OR P2, PT, R6, 0x9, !P2 ;  /* 0x000000090600780c */ /* 0x000fe20005741670 */
[----:B------:R-:W-:Y:S01]  /*4840*/  FMUL R71, R71, R12 ;  /* 0x0000000c47477220 */ /* 0x000fe20000400000 */
[----:B------:R-:W-:Y:S01]  /*4850*/  F2FP.SATFINITE.E5M2.F32.PACK_AB_MERGE_C R25, RZ, R78, RZ ;  /* 0x0000004eff19723e */ /* 0x000fe200048060ff */
[----:B------:R0:W-:Y:S01]  /*4860*/  @!P0 STG.E.U8 desc[UR20][R16.64+0x1], R5 ;  /* 0x0000010510008986 */ /* 0x0001e2000c101114 */
[C---:B------:R-:W-:Y:S01]  /*4870*/  ISETP.GE.AND P0, PT, R24.reuse, 0x11, PT ;  /* 0x000000111800780c */ /* 0x040fe20003f06270 */
[-C--:B------:R-:W-:Y:S01]  /*4880*/  FMUL R69, R69, R12.reuse ;  /* 0x0000000c45457220 */ /* 0x080fe20000400000 */
[----:B------:R-:W-:Y:S01]  /*4890*/  F2FP.SATFINITE.E5M2.F32.PACK_AB_MERGE_C R77, RZ, R77, RZ ;  /* 0x0000004dff4d723e */ /* 0x000fe200048060ff */
[----:B------:R-:W-:Y:S01]  /*48a0*/  @!P3 STG.E.U8 desc[UR20][R14.64+0x8], R81 ;  /* 0x000008510e00b986 */ /* 0x000fe2000c101114 */
[----:B------:R-:W-:Y:S01]  /*48b0*/  ISETP.GE.AND P3, PT, R24, 0x12, PT ;  /* 0x000000121800780c */ /* 0x000fe20003f66270 */
[-C--:B------:R-:W-:Y:S01]  /*48c0*/  FMUL R68, R68, R12.reuse ;  /* 0x0000000c44447220 */ /* 0x080fe20000400000 */
[----:B------:R-:W-:Y:S01]  /*48d0*/  F2FP.SATFINITE.E5M2.F32.PACK_AB_MERGE_C R75, RZ, R75, RZ ;  /* 0x0000004bff4b723e */ /* 0x000fe200048060ff */
[----:B------:R1:W-:Y:S01]  /*48e0*/  @!P5 STG.E.U8 desc[UR20][R14.64+0x9], R21 ;  /* 0x000009150e00d986 */ /* 0x0003e2000c101114 */
[C---:B------:R-:W-:Y:S01]  /*48f0*/  ISETP.LT.OR P5, PT, R6.reuse, 0x1, !P3 ;  /* 0x000000010600780c */ /* 0x040fe20005fa1670 */
[-C--:B------:R-:W-:Y:S01]  /*4900*/  FMUL R67, R67, R12.reuse ;  /* 0x0000000c43437220 */ /* 0x080fe20000400000 */
[C---:B------:R-:W-:Y:S01]  /*4910*/  ISETP.LT.OR P3, PT, R6.reuse, 0x9, !P3 ;  /* 0x000000090600780c */ /* 0x040fe20005f61670 */
[----:B------:R-:W-:Y:S01]  /*4920*/  @!P1 STG.E.U8 desc[UR20][R16.64+0x8], R79 ;  /* 0x0000084f10009986 */ /* 0x000fe2000c101114 */
[----:B------:R-:W-:Y:S01]  /*4930*/  ISETP.LT.OR P1, PT, R6, 0x1, !P0 ;  /* 0x000000010600780c */ /* 0x000fe20004721670 */
[----:B------:R-:W-:Y:S01]  /*4940*/  FMUL R66, R66, R12 ;  /* 0x0000000c42427220 */ /* 0x000fe20000400000 */
[----:B0-----:R-:W-:Y:S01]  /*4950*/  F2FP.SATFINITE.E5M2.F32.PACK_AB_MERGE_C R5, RZ, R76, RZ ;  /* 0x0000004cff05723e */ /* 0x001fe200048060ff */
[----:B------:R-:W-:Y:S01]  /*4960*/  @!P2 STG.E.U8 desc[UR20][R16.64+0x9], R25 ;  /* 0x000009191000a986 */ /* 0x000fe2000c101114 */
[----:B------:R-:W-:Y:S01]  /*4970*/  ISETP.GE.AND P2, PT, R24, 0x19, PT ;  /* 0x000000191800780c */ /* 0x000fe20003f46270 */
[-C--:B------:R-:W-:Y:S01]  /*4980*/  FMUL R65, R65, R12.reuse ;  /* 0x0000000c41417220 */ /* 0x080fe20000400000 */
[----:B------:R-:W-:Y:S01]  /*4990*/  ISETP.LT.OR P0, PT, R6, 0x9, !P0 ;  /* 0x000000090600780c */ /* 0x000fe20004701670 */
[----:B------:R-:W-:Y:S01]  /*49a0*/  FMUL R64, R64, R12 ;  /* 0x0000000c40407220 */ /* 0x000fe20000400000 */
[----:B------:R-:W-:Y:S01]  /*49b0*/  ISETP.LT.OR P6, PT, R6, 0x1, !P2 ;  /* 0x000000010600780c */ /* 0x000fe200057c1670 */
[----:B------:R0:W-:Y:S01]  /*49c0*/  @!P5 STG.E.U8 desc[UR20][R14.64+0x11], R5 ;  /* 0x000011050e00d986 */ /* 0x0001e2000c101114 */
[----:B-1----:R-:W-:Y:S01]  /*49d0*/  F2FP.SATFINITE.E5M2.F32.PACK_AB_MERGE_C R21, RZ, R74, RZ ;  /* 0x0000004aff15723e */ /* 0x002fe200048060ff */
[-C--:B------:R-:W-:Y:S01]  /*49e0*/  FMUL R62, R62, R12.reuse ;  /* 0x0000000c3e3e7220 */ /* 0x080fe20000400000 */
[----:B------:R-:W-:Y:S01]  /*49f0*/  F2FP.SATFINITE.E5M2.F32.PACK_AB_MERGE_C R73, RZ, R73, RZ ;  /* 0x00000049ff49723e */ /* 0x000fe200048060ff */
[----:B------:R-:W-:Y:S01]  /*4a00*/  @!P1 STG.E.U8 desc[UR20][R14.64+0x10], R77 ;  /* 0x0000104d0e009986 */ /* 0x000fe2000c101114 */
[----:B------:R-:W-:Y:S01]  /*4a10*/  ISETP.GE.AND P1, PT, R24, 0x1a, PT ;  /* 0x0000001a1800780c */ /* 0x000fe20003f26270 */
[-C--:B------:R-:W-:Y:S01]  /*4a20*/  FMUL R63, R63, R12.reuse ;  /* 0x0000000c3f3f7220 */ /* 0x080fe20000400000 */
[C---:B------:R-:W-:Y:S01]  /*4a30*/  ISETP.LT.OR P2, PT, R6.reuse, 0x9, !P2 ;  /* 0x000000090600780c */ /* 0x040fe20005741670 */
[----:B------:R1:W-:Y:S01]  /*4a40*/  @!P3 STG.E.U8 desc[UR20][R16.64+0x11], R21 ;  /* 0x000011151000b986 */ /* 0x0003e2000c101114 */
[C---:B------:R-:W-:Y:S01]  /*4a50*/  ISETP.LT.OR P5, PT, R6.reuse, 0x1, !P1 ;  /* 0x000000010600780c */ /* 0x040fe20004fa1670 */
[----:B------:R-:W-:Y:S01]  /*4a60*/  FMUL R61, R61, R12 ;  /* 0x0000000c3d3d7220 */ /* 0x000fe20000400000 */
[----:B------:R-:W-:Y:S01]  /*4a70*/  ISETP.LT.OR P3, PT, R6, 0x9, !P1 ;  /* 0x000000090600780c */ /* 0x000fe20004f61670 */
[----:B------:R-:W-:Y:S01]  /*4a80*/  @!P0 STG.E.U8 desc[UR20][R16.64+0x10], R75 ;  /* 0x0000104b10008986 */ /* 0x000fe2000c101114 */
[----:B0-----:R-:W-:Y:S01]  /*4a90*/  F2FP.SATFINITE.E5M2.F32.PACK_AB_MERGE_C R5, RZ, R72, RZ ;  /* 0x00000048ff05723e */ /* 0x001fe200048060ff */
[-C--:B------:R-:W-:Y:S01]  /*4aa0*/  FMUL R60, R60, R12.reuse ;  /* 0x0000000c3c3c7220 */ /* 0x080fe20000400000 */
[C---:B------:R-:W-:Y:S01]  /*4ab0*/  ISETP.GE.AND P0, PT, R24.reuse, 0x21, PT ;  /* 0x000000211800780c */ /* 0x040fe20003f06270 */
[----:B------:R-:W-:Y:S01]  /*4ac0*/  @!P6 STG.E.U8 desc[UR20][R14.64+0x18], R73 ;  /* 0x000018490e00e986 */ /* 0x000fe2000c101114 */
[----:B------:R-:W-:Y:S01]  /*4ad0*/  ISETP.GE.AND P1, PT, R24, 0x22, PT ;  /* 0x000000221800780c */ /* 0x000fe20003f26270 */
[-C--:B------:R-:W-:Y:S01]  /*4ae0*/  FMUL R59, R59, R12.reuse ;  /* 0x0000000c3b3b7220 */ /* 0x080fe20000400000 */
[----:B------:R-:W-:Y:S01]  /*4af0*/  ISETP.LT.OR P6, PT, R6, 0x1, !P0 ;  /* 0x000000010600780c */ /* 0x000fe200047c1670 */
[----:B------:R-:W-:Y:S01]  /*4b00*/  FMUL R58, R58, R12 ;  /* 0x0000000c3a3a7220 */ /* 0x000fe20000400000 */
[----:B-1----:R-:W-:Y:S01]  /*4b10*/  F2FP.SATFINITE.E5M2.F32.PACK_AB_MERGE_C R21, RZ, R70, RZ ;  /* 0x00000046ff15723e */ /* 0x002fe200048060ff */
[----:B------:R0:W-:Y:S01]  /*4b20*/  @!P5 STG.E.U8 desc[UR20][R14.64+0x19], R5 ;  /* 0x000019050e00d986 */ /* 0x0001e2000c101114 */
[----:B------:R-:W-:Y:S01]  /*4b30*/  ISETP.LT.OR P5, PT, R6, 0x1, !P1 ;  /* 0x000000010600780c */ /* 0x000fe20004fa1670 */
[-C--:B------:R-:W-:Y:S01]  /*4b40*/  FMUL R57, R57, R12.reuse ;  /* 0x0000000c39397220 */ /* 0x080fe20000400000 */
[----:B------:R-:W-:Y:S01]  /*4b50*/  F2FP.SATFINITE.E5M2.F32.PACK_AB_MERGE_C R71, RZ, R71, RZ ;  /* 0x00000047ff47723e */ /* 0x000fe200048060ff */
[----:B------:R1:W-:Y:S01]  /*4b60*/  @!P3 STG.E.U8 desc[UR20][R16.64+0x19], R21 ;  /* 0x000019151000b986 */ /* 0x0003e2000c101114 */
[----:B------:R-:W-:Y:S01]  /*4b70*/  F2FP.SATFINITE.E5M2.F32.PACK_AB_MERGE_C R69, RZ, R69, RZ ;  /* 0x00000045ff45723e */ /* 0x000fe200048060ff */
[----:B------:R-:W-:Y:S01]  /*4b80*/  FMUL R56, R56, R12 ;  /* 0x0000000c38387220 */ /* 0x000fe20000400000 */
[----:B------:R-:W-:Y:S01]  /*4b90*/  F2FP.SATFINITE.E5M2.F32.PACK_AB_MERGE_C R25, RZ, R68, RZ ;  /* 0x00000044ff19723e */ /* 0x000fe200048060ff */
[----:B------:R-:W-:Y:S01]  /*4ba0*/  @!P2 STG.E.U8 desc[UR20][R16.64+0x18], R71 ;  /* 0x000018471000a986 */ /* 0x000fe2000c101114 */
[----:B------:R-:W-:Y:S01]  /*4bb0*/  ISETP.LT.OR P3, PT, R6, 0x9, !P1 ;  /* 0x000000090600780c */ /* 0x000fe20004f61670 */
[-C--:B------:R-:W-:Y:S01]  /*4bc0*/  FMUL R23, R23, R12.reuse ;  /* 0x0000000c17177220 */ /* 0x080fe20000400000 */
[----:B------:R-:W-:Y:S01]  /*4bd0*/  ISETP.GE.AND P2, PT, R24, 0x29, PT ;  /* 0x000000291800780c */ /* 0x000fe20003f46270 */
[----:B------:R-:W-:Y:S01]  /*4be0*/  @!P6 STG.E.U8 desc[UR20][R14.64+0x20], R69 ;  /* 0x000020450e00e986 */ /* 0x000fe2000c101114 */
[----:B------:R-:W-:Y:S01]  /*4bf0*/  ISETP.LT.OR P0, PT, R6, 0x9, !P0 ;  /* 0x000000090600780c */ /* 0x000fe20004701670 */
[----:B------:R-:W-:Y:S01]  /*4c00*/  FMUL R22, R22, R12 ;  /* 0x0000000c16167220 */ /* 0x000fe20000400000 */
[----:B------:R-:W-:Y:S01]  /*4c10*/  ISETP.GE.AND P1, PT, R24, 0x2a, PT ;  /* 0x0000002a1800780c */ /* 0x000fe20003f26270 */
[----:B------:R-:W-:Y:S01]  /*4c20*/  @!P5 STG.E.U8 desc[UR20][R14.64+0x21], R25 ;  /* 0x000021190e00d986 */ /* 0x000fe2000c101114 */
[----:B------:R-:W-:-:S02]  /*4c30*/  ISETP.LT.OR P6, PT, R6, 0x1, !P2 ;  /* 0x000000010600780c */ /* 0x000fc400057c1670 */
[C---:B------:R-:W-:Y:S02]  /*4c40*/  ISETP.LT.OR P5, PT, R6.reuse, 0x1, !P1 ;  /* 0x000000010600780c */ /* 0x040fe40004fa1670 */
[----:B------:R-:W-:Y:S02]  /*4c50*/  F2FP.SATFINITE.E5M2.F32.PACK_AB_MERGE_C R67, RZ, R67, RZ ;  /* 0x00000043ff43723e */ /* 0x000fe400048060ff */
[----:B0-----:R-:W-:Y:S02]  /*4c60*/  F2FP.SATFINITE.E5M2.F32.PACK_AB_MERGE_C R5, RZ, R66, RZ ;  /* 0x00000042ff05723e */ /* 0x001fe400048060ff */
[----:B------:R-:W-:Y:S01]  /*4c70*/  F2FP.SATFINITE.E5M2.F32.PACK_AB_MERGE_C R65, RZ, R65, RZ ;  /* 0x00000041ff41723e */ /* 0x000fe200048060ff */
[----:B------:R-:W-:Y:S01]  /*4c80*/  @!P0 STG.E.U8 desc[UR20][R16.64+0x20], R67 ;  /* 0x0000204310008986 */ /* 0x000fe2000c101114 */
[----:B-1----:R-:W-:Y:S02]  /*4c90*/  F2FP.SATFINITE.E5M2.F32.PACK_AB_MERGE_C R21, RZ, R64, RZ ;  /* 0x00000040ff15723e */ /* 0x002fe400048060ff */
[C---:B------:R-:W-:Y:S01]  /*4ca0*/  ISETP.LT.OR P1, PT, R6.reuse, 0x9, !P1 ;  /* 0x000000090600780c */ /* 0x040fe20004f21670 */
[----:B------:R0:W-:Y:S01]  /*4cb0*/  @!P3 STG.E.U8 desc[UR20][R16.64+0x21], R5 ;  /* 0x000021051000b986 */ /* 0x0001e2000c101114 */
[----:B------:R-:W-:-:S02]  /*4cc0*/  ISETP.LT.OR P2, PT, R6, 0x9, !P2 ;  /* 0x000000090600780c */ /* 0x000fc40005741670 */
[C---:B------:R-:W-:Y:S01]  /*4cd0*/  ISETP.GE.AND P3, PT, R24.reuse, 0x31, PT ;  /* 0x000000311800780c */ /* 0x040fe20003f66270 */
[----:B------:R-:W-:Y:S01]  /*4ce0*/  @!P6 STG.E.U8 desc[UR20][R14.64+0x28], R65 ;  /* 0x000028410e00e986 */ /* 0x000fe2000c101114 */
[----:B------:R-:W-:Y:S02]  /*4cf0*/  ISETP.GE.AND P0, PT, R24, 0x32, PT ;  /* 0x000000321800780c */ /* 0x000fe40003f06270 */
[----:B------:R-:W-:Y:S01]  /*4d00*/  F2FP.SATFINITE.E5M2.F32.PACK_AB_MERGE_C R63, RZ, R63, RZ ;  /* 0x0000003fff3f723e */ /* 0x000fe200048060ff */
[----:B------:R1:W-:Y:S01]  /*4d10*/  @!P5 STG.E.U8 desc[UR20][R14.64+0x29], R21 ;  /* 0x000029150e00d986 */ /* 0x0003e2000c101114 */
[C---:B------:R-:W-:Y:S02]  /*4d20*/  ISETP.LT.OR P5, PT, R6.reuse, 0x1, !P3 ;  /* 0x000000010600780c */ /* 0x040fe40005fa1670 */
[----:B------:R-:W-:Y:S02]  /*4d30*/  ISETP.LT.OR P6, PT, R6, 0x1, !P0 ;  /* 0x000000010600780c */ /* 0x000fe400047c1670 */
[----:B0-----:R-:W-:Y:S01]  /*4d40*/  F2FP.SATFINITE.E5M2.F32.PACK_AB_MERGE_C R5, RZ, R62, RZ ;  /* 0x0000003eff05723e */ /* 0x001fe200048060ff */
[----:B------:R-:W-:Y:S01]  /*4d50*/  @!P2 STG.E.U8 desc[UR20][R16.64+0x28], R63 ;  /* 0x0000283f1000a986 */ /* 0x000fe2000c101114 */
[----:B------:R-:W-:-:S02]  /*4d60*/  F2FP.SATFINITE.E5M2.F32.PACK_AB_MERGE_C R61, RZ, R61, RZ ;  /* 0x0000003dff3d723e */ /* 0x000fc400048060ff */
[----:B------:R-:W-:Y:S01]  /*4d70*/  ISETP.GE.AND P2, PT, R24, 0x3a, PT ;  /* 0x0000003a1800780c */ /* 0x000fe20003f46270 */
[----:B------:R0:W-:Y:S01]  /*4d80*/  @!P1 STG.E.U8 desc[UR20][R16.64+0x29], R5 ;  /* 0x0000290510009986 */ /* 0x0001e2000c101114 */
[----:B------:R-:W-:Y:S02]  /*4d90*/  ISETP.LT.OR P1, PT, R6, 0x9, !P3 ;  /* 0x000000090600780c */ /* 0x000fe40005f21670 */
[----:B-1----:R-:W-:Y:S01]  /*4da0*/  F2FP.SATFINITE.E5M2.F32.PACK_AB_MERGE_C R21, RZ, R60, RZ ;  /* 0x0000003cff15723e */ /* 0x002fe200048060ff */
[----:B------:R-:W-:Y:S01]  /*4db0*/  @!P5 STG.E.U8 desc[UR20][R14.64+0x30], R61 ;  /* 0x0000303d0e00d986 */ /* 0x000fe2000c101114 */
[----:B------:R-:W-:Y:S02]  /*4dc0*/  ISETP.GE.AND P3, PT, R24, 0x39, PT ;  /* 0x000000391800780c */ /* 0x000fe40003f66270 */
[C---:B------:R-:W-:Y:S01]  /*4dd0*/  ISETP.LT.OR P0, PT, R6.reuse, 0x9, !P0 ;  /* 0x000000090600780c */ /* 0x040fe20004701670 */
[----:B------:R1:W-:Y:S01]  /*4de0*/  @!P6 STG.E.U8 desc[UR20][R14.64+0x31], R21 ;  /* 0x000031150e00e986 */ /* 0x0003e2000c101114 */
[----:B------:R-:W-:-:S02]  /*4df0*/  ISETP.LT.OR P5, PT, R6, 0x1, !P3 ;  /* 0x000000010600780c */ /* 0x000fc40005fa1670 */
[C---:B------:R-:W-:Y:S02]  /*4e00*/  ISETP.LT.OR P6, PT, R6.reuse, 0x1, !P2 ;  /* 0x000000010600780c */ /* 0x040fe400057c1670 */
[C---:B------:R-:W-:Y:S02]  /*4e10*/  ISETP.LT.OR P3, PT, R6.reuse, 0x9, !P3 ;  /* 0x000000090600780c */ /* 0x040fe40005f61670 */
[----:B------:R-:W-:Y:S02]  /*4e20*/  ISETP.LT.OR P2, PT, R6, 0x9, !P2 ;  /* 0x000000090600780c */ /* 0x000fe40005741670 */
[----:B------:R-:W-:Y:S02]  /*4e30*/  F2FP.SATFINITE.E5M2.F32.PACK_AB_MERGE_C R59, RZ, R59, RZ ;  /* 0x0000003bff3b723e */ /* 0x000fe400048060ff */
[----:B0-----:R-:W-:Y:S02]  /*4e40*/  F2FP.SATFINITE.E5M2.F32.PACK_AB_MERGE_C R5, RZ, R58, RZ ;  /* 0x0000003aff05723e */ /* 0x001fe400048060ff */
[----:B------:R-:W-:Y:S01]  /*4e50*/  F2FP.SATFINITE.E5M2.F32.PACK_AB_MERGE_C R57, RZ, R57, RZ ;  /* 0x00000039ff39723e */ /* 0x000fe200048060ff */
[----:B------:R0:W-:Y:S01]  /*4e60*/  @!P1 STG.E.U8 desc[UR20][R16.64+0x30], R59 ;  /* 0x0000303b10009986 */ /* 0x0001e2000c101114 */
[----:B-1----:R-:W-:-:S02]  /*4e70*/  F2FP.SATFINITE.E5M2.F32.PACK_AB_MERGE_C R21, RZ, R56, RZ ;  /* 0x00000038ff15723e */ /* 0x002fc400048060ff */
[----:B------:R-:W-:Y:S01]  /*4e80*/  F2FP.SATFINITE.E5M2.F32.PACK_AB_MERGE_C R23, RZ, R23, RZ ;  /* 0x00000017ff17723e */ /* 0x000fe200048060ff */
[----:B------:R0:W-:Y:S01]  /*4e90*/  @!P0 STG.E.U8 desc[UR20][R16.64+0x31], R5 ;  /* 0x0000310510008986 */ /* 0x0001e2000c101114 */
[----:B------:R-:W-:-:S03]  /*4ea0*/  F2FP.SATFINITE.E5M2.F32.PACK_AB_MERGE_C R25, RZ, R22, RZ ;  /* 0x00000016ff19723e */ /* 0x000fc600048060ff */
[----:B------:R0:W-:Y:S04]  /*4eb0*/  @!P5 STG.E.U8 desc[UR20][R14.64+0x38], R57 ;  /* 0x000038390e00d986 */ /* 0x0001e8000c101114 */
[----:B------:R0:W-:Y:S04]  /*4ec0*/  @!P6 STG.E.U8 desc[UR20][R14.64+0x39], R21 ;  /* 0x000039150e00e986 */ /* 0x0001e8000c101114 */
[----:B------:R0:W-:Y:S04]  /*4ed0*/  @!P3 STG.E.U8 desc[UR20][R16.64+0x38], R23 ;  /* 0x000038171000b986 */ /* 0x0001e8000c101114 */
[----:B------:R0:W-:Y:S02]  /*4ee0*/  @!P2 STG.E.U8 desc[UR20][R16.64+0x39], R25 ;  /* 0x000039191000a986 */ /* 0x0001e4000c101114 */
.L_x_101:
[----:B------:R-:W-:Y:S05]  /*4ef0*/  BSYNC B0 ;  /* 0x0000000000007941 */ /* 0x000fea0003800000 */
.L_x_35:
[C---:B------:R-:W-:Y:S01]  /*4f00*/  LEA R2, P0, R8.reuse, R2, 0x1 ;  /* 0x0000000208027211 */ /* 0x040fe200078008ff */
[----:B------:R-:W-:Y:S01]  /*4f10*/  ULDC.64 UR6, c[0x0][0x650] ;  /* 0x0001940000067ab9 */ /* 0x000fe20000000a00 */
[----:B-----5:R-:W-:Y:S01]  /*4f20*/  IMAD.U32 R4, RZ, RZ, UR16 ;  /* 0x00000010ff047e24 */ /* 0x020fe2000f8e00ff */
[----:B0-----:R-:W-:Y:S01]  /*4f30*/  PRMT R14, RZ, 0x7610, R14 ;  /* 0x00007610ff0e7816 */ /* 0x001fe2000000000e */
[----:B------:R-:W-:Y:S01]  /*4f40*/  IMAD.MOV.U32 R6, RZ, RZ, -0x1 ;  /* 0xffffffffff067424 */ /* 0x000fe200078e00ff */
[----:B------:R-:W-:Y:S01]  /*4f50*/  LEA.HI.X R3, R8, R3, R0, 0x1, P0 ;  /* 0x0000000308037211 */ /* 0x000fe200000f0c00 */
[----:B------:R0:W-:Y:S01]  /*4f60*/  SYNCS.ARRIVE.TRANS64.A1T0 RZ, [R4+UR24], RZ ;  /* 0x000000ff04ff79a7 */ /* 0x0001e20008100018 */
[----:B------:R-:W-:Y:S01]  /*4f70*/  ISETP.GE.U32.AND P0, PT, R2, UR6, PT ;  /* 0x0000000602007c0c */ /* 0x000fe2000bf06070 */
[----:B------:R-:W-:-:S03]  /*4f80*/  IMAD.MOV.U32 R5, RZ, RZ, -0x1 ;  /* 0xffffffffff057424 */ /* 0x000fc600078e00ff */
[----:B------:R-:W-:Y:S01]  /*4f90*/  ISETP.GE.U32.AND.EX P0, PT, R3, UR7, PT, P0 ;  /* 0x0000000703007c0c */ /* 0x000fe2000bf06100 */
[----:B0-----:R-:W-:-:S12]  /*4fa0*/  IMAD.MOV.U32 R4, RZ, RZ, -0x1 ;  /* 0xffffffffff047424 */ /* 0x001fd800078e00ff */
[----:B------:R-:W-:Y:S05]  /*4fb0*/  @P0 BRA `(.L_x_102) ;  /* 0x0000000400600947 */ /* 0x000fea0003800000 */
[----:B------:R-:W0:Y:S01]  /*4fc0*/  S2R R26, SR_CTAID.X ;  /* 0x00000000001a7919 */ /* 0x000e220000002500 */
[----:B--234-:R-:W2:Y:S01]  /*4fd0*/  LDC.64 R20, c[0x0][0x628] ;  /* 0x00018a00ff147b82 */ /* 0x01cea20000000a00 */
[----:B------:R-:W-:Y:S01]  /*4fe0*/  ULDC UR6, c[0x0][0x150] ;  /* 0x0000540000067ab9 */ /* 0x000fe20000000800 */
[----:B-1----:R-:W-:Y:S01]  /*4ff0*/  IMAD.MOV.U32 R16, RZ, RZ, R2 ;  /* 0x000000ffff107224 */ /* 0x002fe200078e0002 */
[----:B------:R-:W1:Y:S01]  /*5000*/  S2R R28, SR_CTAID.Y ;  /* 0x00000000001c7919 */ /* 0x000e620000002600 */
[----:B------:R-:W-:-:S04]  /*5010*/  IMAD.MOV.U32 R17, RZ, RZ, R3 ;  /* 0x000000ffff117224 */ /* 0x000fc800078e0003 */
[----:B------:R-:W3:Y:S08]  /*5020*/  LDC R29, c[0x0][0x144] ;  /* 0x00005100ff1d7b82 */ /* 0x000ef00000000800 */
[----:B------:R-:W4:Y:S08]  /*5030*/  LDC R6, c[0x0][0x630] ;  /* 0x00018c00ff067b82 */ /* 0x000f300000000800 */
[----:B------:R-:W1:Y:S01]  /*5040*/  LDC.64 R24, c[0x0][0x620] ;  /* 0x00018800ff187b82 */ /* 0x000e620000000a00 */
[----:B--2---:R-:W-:-:S04]  /*5050*/  ISETP.NE.U32.AND P0, PT, R20, RZ, PT ;  /* 0x000000ff1400720c */ /* 0x004fc80003f05070 */
[----:B------:R-:W-:Y:S02]  /*5060*/  ISETP.NE.AND.EX P0, PT, R21, RZ, PT, P0 ;  /* 0x000000ff1500720c */ /* 0x000fe40003f05300 */
[----:B0-----:R-:W-:-:S05]  /*5070*/  I2FP.F32.U32 R4, R26 ;  /* 0x0000001a00047245 */ /* 0x001fca0000201000 */
[----:B------:R-:W-:-:S04]  /*5080*/  FMUL R4, R4, UR6 ;  /* 0x0000000604047c20 */ /* 0x000fc80008400000 */
[----:B------:R0:W2:Y:S02]  /*5090*/  F2I.U32.TRUNC.NTZ R27, R4 ;  /* 0x00000004001b7305 */ /* 0x0000a4000020f000 */
[----:B---34-:R-:W-:Y:S05]  /*50a0*/  @!P0 BRA `(.L_x_103) ;  /* 0x0000000000288947 */ /* 0x018fea0003800000 */
[----:B------:R-:W3:Y:S02]  /*50b0*/  LDC R5, c[0x0][0x634] ;  /* 0x00018d00ff057b82 */ /* 0x000ee40000000800 */
[----:B---3--:R-:W-:-:S05]  /*50c0*/  IADD3 R17, P0, R2, R5, RZ ;  /* 0x0000000502117210 */ /* 0x008fca0007f1e0ff */
[----:B------:R-:W-:-:S04]  /*50d0*/  IMAD.X R23, RZ, RZ, R3, P0 ;  /* 0x000000ffff177224 */ /* 0x000fc800000e0603 */
[----:B0-----:R-:W-:-:S04]  /*50e0*/  IMAD.WIDE.U32 R4, R23, R20, RZ ;  /* 0x0000001417047225 */ /* 0x001fc800078e00ff */
[----:B------:R-:W-:-:S04]  /*50f0*/  IMAD.WIDE.U32 R14, P0, R17, R21, R4 ;  /* 0x00000015110e7225 */ /* 0x000fc80007800004 */
[----:B------:R-:W-:-:S04]  /*5100*/  IMAD.WIDE.U32 R4, R17, R20, RZ ;  /* 0x0000001411047225 */ /* 0x000fc800078e00ff */
[----:B------:R-:W-:Y:S01]  /*5110*/  IMAD.X R17, RZ, RZ, RZ, P0 ;  /* 0x000000ffff117224 */ /* 0x000fe200000e06ff */
[----:B------:R-:W-:Y:S01]  /*5120*/  IADD3 RZ, P0, R5, R14, RZ ;  /* 0x0000000e05ff7210 */ /* 0x000fe20007f1e0ff */
[----:B------:R-:W-:-:S04]  /*5130*/  IMAD.MOV.U32 R16, RZ, RZ, R15 ;  /* 0x000000ffff107224 */ /* 0x000fc800078e000f */
[----:B------:R-:W-:-:S08]  /*5140*/  IMAD.WIDE.U32.X R16, R23, R21, R16, P0 ;  /* 0x0000001517107225 */ /* 0x000fd000000e0410 */
.L_x_103:
[-CC-:B------:R-:W-:Y:S01]  /*5150*/  SHF.R.U64 R22, R16, R6.reuse, R17.reuse ;  /* 0x0000000610167219 */ /* 0x180fe20000001211 */
[----:B------:R-:W3:Y:S01]  /*5160*/  LDC.64 R32, c[0x0][0x640] ;  /* 0x00019000ff207b82 */ /* 0x000ee20000000a00 */
[----:B0-----:R-:W-:Y:S01]  /*5170*/  SHF.R.U32.HI R4, RZ, R6, R17 ;  /* 0x00000006ff047219 */ /* 0x001fe20000011611 */
[----:B--2---:R-:W-:Y:S01]  /*5180*/  IMAD.MOV R27, RZ, RZ, -R27 ;  /* 0x000000ffff1b7224 */ /* 0x004fe200078e0a1b */
[----:B------:R-:W-:Y:S01]  /*5190*/  IADD3 R15, P0, RZ, -R22, RZ ;  /* 0x80000016ff0f7210 */ /* 0x000fe20007f1e0ff */
[----:B------:R-:W-:Y:S01]  /*51a0*/  ULDC UR6, c[0x0][0x154] ;  /* 0x0000550000067ab9 */ /* 0x000fe20000000800 */
[----:B------:R-:W-:Y:S02]  /*51b0*/  IMAD.MOV.U32 R17, RZ, RZ, 0x1 ;  /* 0x00000001ff117424 */ /* 0x000fe400078e00ff */
[----:B------:R-:W-:Y:S01]  /*51c0*/  IMAD R27, R29, R27, R26 ;  /* 0x0000001b1d1b7224 */ /* 0x000fe200078e021a */
[----:B------:R-:W0:Y:S01]  /*51d0*/  LDC R14, c[0x0][0x618] ;  /* 0x00018600ff0e7b82 */ /* 0x000e220000000800 */
[----:B------:R-:W-:-:S04]  /*51e0*/  IMAD.X R5, RZ, RZ, ~R4, P0 ;  /* 0x000000ffff057224 */ /* 0x000fc800000e0e04 */
[-C--:B-1----:R-:W-:Y:S02]  /*51f0*/  IMAD R6, R5, R24.reuse, RZ ;  /* 0x0000001805067224 */ /* 0x082fe400078e02ff */
[C---:B------:R-:W-:Y:S01]  /*5200*/  IMAD.WIDE.U32 R4, R15.reuse, R24, R2 ;  /* 0x000000180f047225 */ /* 0x040fe200078e0002 */
[----:B------:R-:W1:Y:S03]  /*5210*/  LDC R16, c[0x0][0x608] ;  /* 0x00018200ff107b82 */ /* 0x000e660000000800 */
[----:B------:R-:W-:Y:S01]  /*5220*/  IMAD R15, R15, R25, R6 ;  /* 0x000000190f0f7224 */ /* 0x000fe200078e0206 */
[----:B------:R-:W-:-:S03]  /*5230*/  I2FP.F32.U32 R6, R28 ;  /* 0x0000001c00067245 */ /* 0x000fc60000201000 */
[----:B------:R-:W-:Y:S01]  /*5240*/  IMAD.IADD R5, R5, 0x1, R15 ;  /* 0x0000000105057824 */ /* 0x000fe200078e020f */
[----:B------:R-:W2:Y:S01]  /*5250*/  LDC R30, c[0x0][0x658] ;  /* 0x00019600ff1e7b82 */ /* 0x000ea20000000800 */
[----:B---3--:R-:W-:Y:S01]  /*5260*/  ISETP.NE.U32.AND P0, PT, R32, RZ, PT ;  /* 0x000000ff2000720c */ /* 0x008fe20003f05070 */
[----:B------:R-:W-:-:S03]  /*5270*/  IMAD.MOV.U32 R15, RZ, RZ, -0x1 ;  /* 0xffffffffff0f7424 */ /* 0x000fc600078e00ff */
[----:B------:R-:W-:-:S03]  /*5280*/  ISETP.NE.AND.EX P0, PT, R33, RZ, PT, P0 ;  /* 0x000000ff2100720c */ /* 0x000fc60003f05300 */
[----:B------:R-:W3:Y:S01]  /*5290*/  LDC R25, c[0x0][0x148] ;  /* 0x00005200ff197b82 */ /* 0x000ee20000000800 */
[-CC-:B0-----:R-:W-:Y:S02]  /*52a0*/  SHF.R.U64 R20, R4, R14.reuse, R5.reuse ;  /* 0x0000000e04147219 */ /* 0x181fe40000001205 */
[----:B------:R-:W-:Y:S01]  /*52b0*/  SHF.R.U32.HI R5, RZ, R14, R5 ;  /* 0x0000000eff057219 */ /* 0x000fe20000011605 */
[----:B------:R-:W-:-:S04]  /*52c0*/  FMUL R14, R6, UR6 ;  /* 0x00000006060e7c20 */ /* 0x000fc80008400000 */
[----:B------:R-:W0:Y:S01]  /*52d0*/  LDC R26, c[0x0][0x600] ;  /* 0x00018000ff1a7b82 */ /* 0x000e220000000800 */
[----:B------:R4:W0:Y:S01]  /*52e0*/  F2I.U32.TRUNC.NTZ R23, R14 ;  /* 0x0000000e00177305 */ /* 0x000822000020f000 */
[-CC-:B-1----:R-:W-:Y:S02]  /*52f0*/  SHF.R.U64 R6, R20, R16.reuse, R5.reuse ;  /* 0x0000001014067219 */ /* 0x182fe40000001205 */
[----:B------:R-:W-:-:S04]  /*5300*/  SHF.R.U32.HI R5, RZ, R16, R5 ;  /* 0x00000010ff057219 */ /* 0x000fc80000011605 */
[----:B------:R-:W1:Y:S01]  /*5310*/  LDC R31, c[0x0][0x648] ;  /* 0x00019200ff1f7b82 */ /* 0x000e620000000800 */
[-CC-:B--2---:R-:W-:Y:S02]  /*5320*/  SHF.R.U64 R24, R6, R30.reuse, R5.reuse ;  /* 0x0000001e06187219 */ /* 0x184fe40000001205 */
[-C--:B------:R-:W-:Y:S02]  /*5330*/  SHF.L.U32 R15, R15, R30.reuse, RZ ;  /* 0x0000001e0f0f7219 */ /* 0x080fe400000006ff */
[-C--:B------:R-:W-:Y:S01]  /*5340*/  SHF.R.U32.HI R5, RZ, R30.reuse, R5 ;  /* 0x0000001eff057219 */ /* 0x080fe20000011605 */
[----:B------:R-:W-:Y:S01]  /*5350*/  IMAD.MOV.U32 R4, RZ, RZ, R24 ;  /* 0x000000ffff047224 */ /* 0x000fe200078e0018 */
[----:B------:R-:W-:Y:S01]  /*5360*/  SHF.L.U32 R30, R17, R30, RZ ;  /* 0x0000001e111e7219 */ /* 0x000fe200000006ff */
[----:B------:R-:W2:Y:S01]  /*5370*/  LDC R34, c[0x0][0x638] ;  /* 0x00018e00ff227b82 */ /* 0x000ea20000000800 */
[----:B------:R-:W-:-:S07]  /*5380*/  LOP3.LUT R29, RZ, R15, RZ, 0x33, !PT ;  /* 0x0000000fff1d7212 */ /* 0x000fce00078e33ff */
[----:B------:R-:W0:Y:S01]  /*5390*/  LDC R35, c[0x0][0x610] ;  /* 0x00018400ff237b82 */ /* 0x000e220000000800 */
        /* <DEDUP_REMOVED lines=11> */
.L_x_104:
[----:B-1----:R-:W-:Y:S01]  /*5450*/  SHF.R.U64 R4, R4, R31, R5 ;  /* 0x0000001f04047219 */ /* 0x002fe20000001205 */
[----:B0-----:R-:W-:Y:S01]  /*5460*/  VIADD R17, R26, 0xffffffff ;  /* 0xffffffff1a117836 */ /* 0x001fe20000000000 */
[----:B------:R-:W-:Y:S01]  /*5470*/  LOP3.LUT R15, R6, R29, RZ, 0xc0, !PT ;  /* 0x0000001d060f7212 */ /* 0x000fe200078ec0ff */
[----:B------:R-:W-:Y:S02]  /*5480*/  IMAD.MOV R23, RZ, RZ, -R23 ;  /* 0x000000ffff177224 */ /* 0x000fe400078e0a17 */
[----:B------:R-:W-:Y:S02]  /*5490*/  IMAD.MOV R5, RZ, RZ, -R4 ;  /* 0x000000ffff057224 */ /* 0x000fe400078e0a04 */
[----:B------:R-:W-:Y:S01]  /*54a0*/  IMAD R6, R30, R4, R15 ;  /* 0x000000041e067224 */ /* 0x000fe200078e020f */
[----:B------:R-:W-:Y:S01]  /*54b0*/  LOP3.LUT R15, R20, R17, RZ, 0xc0, !PT ;  /* 0x00000011140f7212 */ /* 0x000fe200078ec0ff */
[----:B---3--:R-:W-:Y:S02]  /*54c0*/  @P4 IMAD R27, R25, R23, R28 ;  /* 0x00000017191b4224 */ /* 0x008fe400078e021c */
[----:B--2---:R-:W-:-:S02]  /*54d0*/  IMAD R4, R5, R34, R24 ;  /* 0x0000002205047224 */ /* 0x004fc400078e0218 */
[----:B------:R-:W-:Y:S02]  /*54e0*/  IMAD R6, R6, R35, R27 ;  /* 0x0000002306067224 */ /* 0x000fe400078e021b */
[----:B------:R-:W-:Y:S02]  /*54f0*/  IMAD R5, R4, R26, R15 ;  /* 0x0000001a04057224 */ /* 0x000fe400078e020f */
[----:B------:R-:W-:-:S03]  /*5500*/  IMAD.MOV.U32 R14, RZ, RZ, 0x1 ;  /* 0x00000001ff0e7424 */ /* 0x000fc600078e00ff */
[----:B------:R-:W-:Y:S02]  /*5510*/  SEL R4, R5, R6, !P4 ;  /* 0x0000000605047207 */ /* 0x000fe40006000000 */
[----:B------:R-:W-:Y:S01]  /*5520*/  SEL R6, R6, R5, !P4 ;  /* 0x0000000506067207 */ /* 0x000fe20006000000 */
[----:B------:R-:W-:-:S07]  /*5530*/  IMAD.MOV.U32 R5, RZ, RZ, R22 ;  /* 0x000000ffff057224 */ /* 0x000fce00078e0016 */
.L_x_102:
[----:B------:R-:W-:Y:S02]  /*5540*/  LOP3.LUT P0, RZ, R14, 0xff, RZ, 0xc0, !PT ;  /* 0x000000ff0eff7812 */ /* 0x000fe4000780c0ff */
[----:B------:R-:W-:-:S11]  /*5550*/  LOP3.LUT R87, R87, 0x1, RZ, 0x3c, !PT ;  /* 0x0000000157577812 */ /* 0x000fd600078e3cff */
[----:B------:R-:W-:Y:S05]  /*5560*/  @P0 BRA `(.L_x_105) ;  /* 0xffffffbc00dc0947 */ /* 0x000fea000383ffff */
[----:B------:R-:W-:Y:S05]  /*5570*/  EXIT ;  /* 0x000000000000794d */ /* 0x000fea0003800000 */
.L_x_13:
[----:B------:R-:W-:-:S08]  /*5580*/  ISETP.NE.AND P0, PT, R20, RZ, PT ;  /* 0x000000ff1400720c */ /* 0x000fd00003f05270 */
[----:B-----5:R-:W0:-:S00]  /*5590*/  USETMAXREG.DEALLOC.CTAPOOL 0x28 ;  /* 0x00000028000079c8 */ /* 0x020e0000080e0500 */
[----:B------:R-:W-:Y:S05]  /*55a0*/  @P0 EXIT ;  /* 0x000000000000094d */ /* 0x000fea0003800000 */
[----:B0-----:R-:W-:Y:S01]  /*55b0*/  LOP3.LUT P0, RZ, R16, 0xff, RZ, 0xc0, !PT ;  /* 0x000000ff10ff7812 */ /* 0x001fe2000780c0ff */
[----:B------:R-:W-:Y:S02]  /*55c0*/  IMAD.MOV.U32 R12, RZ, RZ, 0x1 ;  /* 0x00000001ff0c7424 */ /* 0x000fe400078e00ff */
[----:B------:R-:W-:-:S10]  /*55d0*/  IMAD.MOV.U32 R15, RZ, RZ, RZ ;  /* 0x000000ffff0f7224 */ /* 0x000fd400078e00ff */
[----:B------:R-:W-:Y:S05]  /*55e0*/  @!P0 BRA `(.L_x_106) ;  /* 0x0000000c00088947 */ /* 0x000fea0003800000 */
[----:B------:R-:W-:Y:S01]  /*55f0*/  LOP3.LUT P0, RZ, R11, 0x1f, RZ, 0xc0, !PT ;  /* 0x0000001f0bff7812 */ /* 0x000fe2000780c0ff */
[----:B------:R-:W-:Y:S01]  /*5600*/  ULDC UR5, c[0x0][0x658] ;  /* 0x0001960000057ab9 */ /* 0x000fe20000000800 */
[----:B------:R-:W-:Y:S01]  /*5610*/  UMOV UR6, 0xffffffff ;  /* 0xffffffff00067882 */ /* 0x000fe20000000000 */
[----:B------:R-:W-:Y:S01]  /*5620*/  BSSY B0, `(.L_x_106) ;  /* 0x00000be000007945 */ /* 0x000fe20003800000 */
[----:B------:R-:W-:Y:S01]  /*5630*/  USHF.L.U32 UR6, UR6, UR5, URZ ;  /* 0x0000000506067299 */ /* 0x000fe2000800063f */
[C---:B------:R-:W-:Y:S01]  /*5640*/  ISETP.NE.AND P2, PT, R10.reuse, RZ, PT ;  /* 0x000000ff0a00720c */ /* 0x040fe20003f45270 */
[----:B------:R-:W-:Y:S01]  /*5650*/  IMAD.MOV.U32 R14, RZ, RZ, 0x1 ;  /* 0x00000001ff0e7424 */ /* 0x000fe200078e00ff */
[----:B------:R-:W-:Y:S01]  /*5660*/  ISETP.NE.OR P0, PT, R10, RZ, !P0 ;  /* 0x000000ff0a00720c */ /* 0x000fe20004705670 */
[----:B------:R-:W-:Y:S01]  /*5670*/  IMAD.MOV.U32 R12, RZ, RZ, 0x1 ;  /* 0x00000001ff0c7424 */ /* 0x000fe200078e00ff */
[----:B------:R-:W-:Y:S01]  /*5680*/  LOP3.LUT R13, R7, 0x2, RZ, 0xfc, !PT ;  /* 0x00000002070d7812 */ /* 0x000fe200078efcff */
[----:B------:R-:W-:Y:S01]  /*5690*/  IMAD.MOV.U32 R15, RZ, RZ, RZ ;  /* 0x000000ffff0f7224 */ /* 0x000fe200078e00ff */
[----:B------:R-:W-:Y:S01]  /*56a0*/  ULDC UR4, c[0x0][0x600] ;  /* 0x0001800000047ab9 */ /* 0x000fe20000000800 */
[----:B------:R-:W-:Y:S01]  /*56b0*/  UMOV UR7, 0x1 ;  /* 0x0000000100077882 */ /* 0x000fe20000000000 */
[----:B------:R-:W-:-:S02]  /*56c0*/  UIADD3 UR22, UR13, 0x1, URZ ;  /* 0x000000010d167890 */ /* 0x000fc4000fffe03f */
[----:B------:R-:W-:Y:S02]  /*56d0*/  UIADD3 UR16, UR4, -0x1, URZ ;  /* 0xffffffff04107890 */ /* 0x000fe4000fffe03f */
[----:B------:R-:W-:Y:S02]  /*56e0*/  USHF.L.U32 UR18, UR7, UR5, URZ ;  /* 0x0000000507127299 */ /* 0x000fe4000800063f */
[----:B------:R-:W-:Y:S01]  /*56f0*/  ULOP3.LUT UR17, URZ, UR6, URZ, 0x33, !UPT ;  /* 0x000000063f117292 */ /* 0x000fe2000f8e333f */
[----:B------:R-:W-:-:S11]  /*5700*/  ULDC.64 UR20, c[0x0][0x198] ;  /* 0x0000660000147ab9 */ /* 0x000fd60000000a00 */
.L_x_118:
[----:B------:R-:W-:-:S03]  /*5710*/  UMOV UR4, 0xffffffff ;  /* 0xffffffff00047882 */ /* 0x000fc60000000000 */
[----:B------:R-:W-:Y:S05]  /*5720*/  BRA.DIV UR4, `(.L_x_107) ;  /* 0x0000001204447947 */ /* 0x000fea000b800000 */
[----:B------:R-:W-:-:S13]  /*5730*/  ELECT P1, URZ, PT ;  /* 0x00000000003f782f */ /* 0x000fda0003820000 */
.L_x_134:
[----:B------:R-:W0:Y:S01]  /*5740*/  LDC R10, c[0x0][0x28c] ;  /* 0x0000a300ff0a7b82 */ /* 0x000e220000000800 */
[----:B------:R-:W-:Y:S01]  /*5750*/  BSSY B1, `(.L_x_108) ;  /* 0x0000035000017945 */ /* 0x000fe20003800000 */
[----:B0-----:R-:W-:-:S13]  /*5760*/  ISETP.LT.OR P1, PT, R10, 0x1, !P1 ;  /* 0x000000010a00780c */ /* 0x001fda0004f21670 */
[----:B------:R-:W-:Y:S05]  /*5770*/  @P1 BRA `(.L_x_109) ;  /* 0x0000000000c81947 */ /* 0x000fea0003800000 */
[----:B------:R-:W-:Y:S02]  /*5780*/  IMAD.SHL.U32 R16, R4, 0x40, RZ ;  /* 0x0000004004107824 */ /* 0x000fe400078e00ff */
[----:B------:R-:W-:Y:S02]  /*5790*/  IMAD.SHL.U32 R17, R6, 0x40, RZ ;  /* 0x0000004006117824 */ /* 0x000fe400078e00ff */
[----:B------:R-:W-:Y:S02]  /*57a0*/  IMAD.MOV.U32 R18, RZ, RZ, RZ ;  /* 0x000000ffff127224 */ /* 0x000fe400078e00ff */
[----:B------:R-:W-:Y:S02]  /*57b0*/  IMAD.U32 R20, RZ, RZ, UR22 ;  /* 0x00000016ff147e24 */ /* 0x000fe4000f8e00ff */
[----:B------:R-:W-:Y:S02]  /*57c0*/  IMAD.MOV.U32 R4, RZ, RZ, R12 ;  /* 0x000000ffff047224 */ /* 0x000fe400078e000c */
[----:B------:R-:W-:-:S07]  /*57d0*/  IMAD.MOV.U32 R6, RZ, RZ, R15 ;  /* 0x000000ffff067224 */ /* 0x000fce00078e000f */
.L_x_113:
[----:B------:R-:W0:Y:S01]  /*57e0*/  S2R R11, SR_CgaCtaId ;  /* 0x00000000000b7919 */ /* 0x000e220000008800 */
[----:B------:R-:W-:-:S04]  /*57f0*/  MOV R10, 0x400 ;  /* 0x00000400000a7802 */ /* 0x000fc80000000f00 */
[----:B0-----:R-:W-:Y:S02]  /*5800*/  LEA R21, R11, R10, 0x18 ;  /* 0x0000000a0b157211 */ /* 0x001fe400078ec0ff */
[----:B------:R-:W-:Y:S01]  /*5810*/  SHF.L.U32 R10, R4, 0x1f, RZ ;  /* 0x0000001f040a7819 */ /* 0x000fe200000006ff */
[----:B------:R-:W0:Y:S02]  /*5820*/  @!P2 LDC R11, c[0x0][0x500] ;  /* 0x00014000ff0bab82 */ /* 0x000e240000000800 */
[----:B------:R-:W-:-:S04]  /*5830*/  IMAD R19, R6, 0x8, R21 ;  /* 0x0000000806137824 */ /* 0x000fc800078e0215 */
[----:B------:R-:W1:Y:S02]  /*5840*/  SYNCS.PHASECHK.TRANS64.TRYWAIT P1, [R19+URZ+0x38], R10 ;  /* 0x0000380a130075a7 */ /* 0x000e64000802017f */
[----:B-1----:R-:W-:Y:S05]  /*5850*/  @!P1 BRA `(.L_x_110) ;  /* 0x0000001000189947 */ /* 0x002fea0003800000 */
.L_x_135:
[----:B-1----:R-:W-:Y:S01]  /*5860*/  PRMT R10, R13, 0x9910, RZ ;  /* 0x000099100d0a7816 */ /* 0x002fe200000000ff */
[----:B0-----:R0:W-:Y:S03]  /*5870*/  @!P2 SYNCS.ARRIVE.TRANS64 RZ, [R19+URZ], R11 ;  /* 0x0000000b13ffa9a7 */ /* 0x0011e6000800003f */
[----:B------:R-:W-:-:S13]  /*5880*/  ISETP.NE.AND P1, PT, R10, 0x2, PT ;  /* 0x000000020a00780c */ /* 0x000fda0003f25270 */
[----:B0-----:R-:W-:Y:S05]  /*5890*/  @P1 BRA `(.L_x_111) ;  /* 0x0000000000041947 */ /* 0x001fea0003800000 */
[----:B------:R-:W-:Y:S01]  /*58a0*/  BPT.TRAP 0x1 ;  /* 0x000000040000795c */ /* 0x000fe20000300000 */
.L_x_111:
[----:B------:R-:W-:Y:S05]  /*58b0*/  @P0 BRA `(.L_x_112) ;  /* 0x0000000000040947 */ /* 0x000fea0003800000 */
[----:B------:R-:W-:Y:S01]  /*58c0*/  BPT.TRAP 0x1 ;  /* 0x000000040000795c */ /* 0x000fe20000300000 */
.L_x_112:
[----:B------:R-:W-:Y:S01]  /*58d0*/  IMAD R21, R6, 0x1000, R21 ;  /* 0x0000100006157824 */ /* 0x000fe200078e0215 */
[----:B------:R-:W-:Y:S01]  /*58e0*/  R2UR UR9, R19 ;  /* 0x00000000130972ca */ /* 0x000fe200000e0000 */
[----:B------:R-:W-:Y:S01]  /*58f0*/  VIADD R20, R20, 0xffffffff ;  /* 0xffffffff14147836 */ /* 0x000fe20000000000 */
[----:B------:R-:W-:Y:S01]  /*5900*/  UIADD3 UR4, UP0, UR20, 0xf0, URZ ;  /* 0x000000f014047890 */ /* 0x000fe2000ff1e03f */
[----:B------:R-:W-:Y:S01]  /*5910*/  R2UR UR11, R17 ;  /* 0x00000000110b72ca */ /* 0x000fe200000e0000 */
[----:B------:R-:W-:Y:S01]  /*5920*/  UIADD3 UR24, UP1, UR20, 0x1f0, URZ ;  /* 0x000001f014187890 */ /* 0x000fe2000ff3e03f */
[----:B------:R-:W-:Y:S01]  /*5930*/  R2UR UR8, R21 ;  /* 0x00000000150872ca */ /* 0x000fe200000e0000 */
[----:B------:R-:W-:Y:S01]  /*5940*/  UIADD3.X UR5, URZ, UR21, URZ, UP0, !UPT ;  /* 0x000000153f057290 */ /* 0x000fe200087fe43f */
[----:B------:R-:W-:Y:S01]  /*5950*/  R2UR UR10, R18 ;  /* 0x00000000120a72ca */ /* 0x000fe200000e0000 */
[----:B------:R-:W-:Y:S01]  /*5960*/  VIADD R6, R6, 0x1 ;  /* 0x0000000106067836 */ /* 0x000fe20000000000 */
[----:B------:R-:W-:Y:S01]  /*5970*/  R2UR UR12, R5 ;  /* 0x00000000050c72ca */ /* 0x000fe200000e0000 */
[----:B------:R-:W-:Y:S01]  /*5980*/  UIADD3.X UR25, URZ, UR21, URZ, UP1, !UPT ;  /* 0x000000153f197290 */ /* 0x000fe20008ffe43f */
[----:B------:R-:W-:Y:S01]  /*5990*/  R2UR UR19, R16 ;  /* 0x00000000101372ca */ /* 0x000fe200000e0000 */
[----:B------:R-:W-:Y:S01]  /*59a0*/  UMOV UR6, 0x0 ;  /* 0x0000000000067882 */ /* 0x000fe20000000000 */
[----:B------:R-:W-:Y:S01]  /*59b0*/  ISETP.GT.AND P3, PT, R20, 0x1, PT ;  /* 0x000000011400780c */ /* 0x000fe20003f64270 */
[----:B------:R-:W-:Y:S01]  /*59c0*/  UMOV UR7, 0x10000000 ;  /* 0x1000000000077882 */ /* 0x000fe20000000000 */
[----:B------:R-:W-:Y:S01]  /*59d0*/  ISETP.NE.AND P1, PT, R6, 0x7, PT ;  /* 0x000000070600780c */ /* 0x000fe20003f25270 */
[----:B------:R-:W-:-:S02]  /*59e0*/  VIADD R18, R18, 0x40 ;  /* 0x0000004012127836 */ /* 0x000fc40000000000 */
[----:B------:R-:W-:Y:S01]  /*59f0*/  UIADD3 UR14, UR8, 0x180, URZ ;  /* 0x00000180080e7890 */ /* 0x000fe2000fffe03f */
[----:B------:R-:W-:Y:S01]  /*5a00*/  SEL R11, RZ, 0x1, P1 ;  /* 0x00000001ff0b7807 */ /* 0x000fe20000800000 */
[----:B------:R-:W-:Y:S01]  /*5a10*/  UIADD3 UR15, UR8, 0x7180, URZ ;  /* 0x00007180080f7890 */ /* 0x000fe2000fffe03f */
[----:B------:R-:W-:Y:S02]  /*5a20*/  SEL R6, R6, RZ, P1 ;  /* 0x000000ff06067207 */ /* 0x000fe40000800000 */
[----:B------:R-:W-:Y:S02]  /*5a30*/  LOP3.LUT R4, R4, R11, RZ, 0x3c, !PT ;  /* 0x0000000b04047212 */ /* 0x000fe400078e3cff */
[----:B------:R-:W-:Y:S02]  /*5a40*/  UMOV UR8, UR14 ;  /* 0x0000000e00087c82 */ /* 0x000fe40008000000 */
[----:B------:R0:W-:Y:S02]  /*5a50*/  UTMALDG.3D [UR8], [UR4], desc[UR6] ;  /* 0x00000608040075b4 */ /* 0x0001e40008011000 */
[----:B0-----:R-:W-:Y:S01]  /*5a60*/  UMOV UR8, UR15 ;  /* 0x0000000f00087c82 */ /* 0x001fe20008000000 */
[----:B------:R-:W-:-:S02]  /*5a70*/  UMOV UR11, UR19 ;  /* 0x00000013000b7c82 */ /* 0x000fc40008000000 */
[----:B------:R0:W-:Y:S02]  /*5a80*/  UTMALDG.3D [UR8], [UR24], desc[UR6] ;  /* 0x00000608180075b4 */ /* 0x0001e40008011000 */
[----:B0-----:R-:W-:Y:S05]  /*5a90*/  @P3 BRA `(.L_x_113) ;  /* 0xfffffffc00503947 */ /* 0x001fea000383ffff */
.L_x_109:
[----:B------:R-:W-:Y:S05]  /*5aa0*/  BSYNC B1 ;  /* 0x0000000000017941 */ /* 0x000fea0003800000 */
.L_x_108:
[----:B------:R-:W-:Y:S01]  /*5ab0*/  LOP3.LUT P5, RZ, R14, 0xff, RZ, 0xc0, !PT ;  /* 0x000000ff0eff7812 */ /* 0x000fe200078ac0ff */
[----:B------:R-:W-:Y:S01]  /*5ac0*/  VIADD R6, R15, UR13 ;  /* 0x0000000d0f067c36 */ /* 0x000fe20008000000 */
[----:B------:R-:W-:Y:S02]  /*5ad0*/  UISETP.GE.U32.AND UP0, UPT, UR13, 0x7, UPT ;  /* 0x000000070d00788c */ /* 0x000fe4000bf06070 */
[----:B------:R-:W-:Y:S01]  /*5ae0*/  IMAD.U32 R14, RZ, RZ, UR13 ;  /* 0x0000000dff0e7e24 */ /* 0x000fe2000f8e00ff */
[----:B------:R-:W-:Y:S01]  /*5af0*/  ULDC.64 UR4, c[0x0][0x650] ;  /* 0x0001940000047ab9 */ /* 0x000fe20000000a00 */
[C---:B------:R-:W-:Y:S01]  /*5b00*/  IMAD.WIDE.U32 R4, R6.reuse, 0x24924925, RZ ;  /* 0x2492492506047825 */ /* 0x040fe200078e00ff */
[C---:B------:R-:W-:Y:S01]  /*5b10*/  ISETP.GT.U32.AND P1, PT, R6.reuse, 0x6, PT ;  /* 0x000000060600780c */ /* 0x040fe20003f24070 */
[----:B------:R-:W-:Y:S01]  /*5b20*/  BSSY B1, `(.L_x_114) ;  /* 0x000006b000017945 */ /* 0x000fe20003800000 */
[----:B------:R-:W-:Y:S01]  /*5b30*/  PLOP3.LUT P3, PT, PT, PT, UP0, 0x80, 0x0 ;  /* 0x000000000000781c */ /* 0x000fe20003f6f008 */
[----:B------:R-:W-:Y:S01]  /*5b40*/  IMAD.IADD R4, R6, 0x1, -R5 ;  /* 0x0000000106047824 */ /* 0x000fe200078e0a05 */
[----:B------:R-:W-:-:S02]  /*5b50*/  ISETP.LT.U32.AND P1, PT, R14, 0x7, P1 ;  /* 0x000000070e00780c */ /* 0x000fc40000f21070 */
[----:B------:R-:W-:Y:S01]  /*5b60*/  PRMT R14, RZ, 0x7610, R14 ;  /* 0x00007610ff0e7816 */ /* 0x000fe2000000000e */
[----:B------:R-:W0:Y:S01]  /*5b70*/  @P5 S2R R11, SR_CgaCtaId ;  /* 0x00000000000b5919 */ /* 0x000e220000008800 */
[----:B------:R-:W-:Y:S02]  /*5b80*/  @P5 MOV R10, 0x400 ;  /* 0x00000400000a5802 */ /* 0x000fe40000000f00 */
[----:B------:R-:W-:Y:S01]  /*5b90*/  LEA.HI R4, R4, R5, RZ, 0x1f ;  /* 0x0000000504047211 */ /* 0x000fe200078ff8ff */
[----:B------:R-:W-:-:S03]  /*5ba0*/  IMAD.MOV.U32 R5, RZ, RZ, -0x1 ;  /* 0xffffffffff057424 */ /* 0x000fc600078e00ff */
[----:B------:R-:W-:Y:S01]  /*5bb0*/  SHF.R.U32.HI R15, RZ, 0x2, R4 ;  /* 0x00000002ff0f7819 */ /* 0x000fe20000011604 */
[----:B------:R-:W-:Y:S01]  /*5bc0*/  IMAD.MOV.U32 R4, RZ, RZ, -0x1 ;  /* 0xffffffffff047424 */ /* 0x000fe200078e00ff */
[----:B0-----:R-:W-:Y:S02]  /*5bd0*/  @P5 LEA R10, R11, R10, 0x18 ;  /* 0x0000000a0b0a5211 */ /* 0x001fe400078ec0ff */
[----:B------:R-:W-:Y:S02]  /*5be0*/  SEL R11, RZ, 0x1, !P1 ;  /* 0x00000001ff0b7807 */ /* 0x000fe40004800000 */
[----:B------:R-:W-:Y:S01]  /*5bf0*/  IADD3 R2, P1, R2, R8, RZ ;  /* 0x0000000802027210 */ /* 0x000fe20007f3e0ff */
[----:B------:R0:W-:Y:S01]  /*5c00*/  @P5 SYNCS.ARRIVE.TRANS64.A1T0 RZ, [R10+URZ+0xa8], RZ ;  /* 0x0000a8ff0aff59a7 */ /* 0x0001e2000810003f */
[----:B------:R-:W-:-:S03]  /*5c10*/  LOP3.LUT R12, R12, R11, RZ, 0x3c, !PT ;  /* 0x0000000b0c0c7212 */ /* 0x000fc600078e3cff */
[----:B------:R-:W-:Y:S01]  /*5c20*/  IMAD.X R3, R3, 0x1, R0, P1 ;  /* 0x0000000103037824 */ /* 0x000fe200008e0600 */
[----:B------:R-:W-:Y:S02]  /*5c30*/  ISETP.GE.U32.AND P1, PT, R2, UR4, PT ;  /* 0x0000000402007c0c */ /* 0x000fe4000bf26070 */
[----:B------:R-:W-:Y:S01]  /*5c40*/  @P3 LOP3.LUT R12, R12, 0x1, R15, 0x78, !PT ;  /* 0x000000010c0c3812 */ /* 0x000fe200078e780f */
[----:B------:R-:W-:Y:S01]  /*5c50*/  IMAD R15, R15, -0x7, R6 ;  /* 0xfffffff90f0f7824 */ /* 0x000fe200078e0206 */
[----:B------:R-:W-:Y:S01]  /*5c60*/  ISETP.GE.U32.AND.EX P1, PT, R3, UR5, PT, P1 ;  /* 0x0000000503007c0c */ /* 0x000fe2000bf26110 */
[----:B------:R-:W-:Y:S01]  /*5c70*/  IMAD.MOV.U32 R6, RZ, RZ, -0x1 ;  /* 0xffffffffff067424 */ /* 0x000fe200078e00ff */
[----:B0-----:R-:W-:-:S11]  /*5c80*/  PRMT R10, RZ, 0x7610, R10 ;  /* 0x00007610ff0a7816 */ /* 0x001fd6000000000a */
[----:B------:R-:W-:Y:S05]  /*5c90*/  @P1 BRA `(.L_x_115) ;  /* 0x00000004004c1947 */ /* 0x000fea0003800000 */
[----:B------:R-:W0:Y:S01]  /*5ca0*/  S2R R17, SR_CTAID.X ;  /* 0x0000000000117919 */ /* 0x000e220000002500 */
[----:B------:R-:W-:Y:S01]  /*5cb0*/  ULDC.64 UR4, c[0x0][0x628] ;  /* 0x00018a0000047ab9 */ /* 0x000fe20000000a00 */
[----:B------:R-:W1:Y:S01]  /*5cc0*/  LDC R18, c[0x0][0x144] ;  /* 0x00005100ff127b82 */ /* 0x000e620000000800 */
[----:B------:R-:W-:Y:S01]  /*5cd0*/  ISETP.NE.U32.AND P1, PT, RZ, UR4, PT ;  /* 0x00000004ff007c0c */ /* 0x000fe2000bf25070 */
[----:B------:R-:W2:Y:S01]  /*5ce0*/  S2R R6, SR_CTAID.Y ;  /* 0x0000000000067919 */ /* 0x000ea20000002600 */
[----:B------:R-:W-:Y:S01]  /*5cf0*/  ULDC UR6, c[0x0][0x150] ;  /* 0x0000540000067ab9 */ /* 0x000fe20000000800 */
[----:B------:R-:W-:Y:S01]  /*5d00*/  ULDC UR7, c[0x0][0x630] ;  /* 0x00018c0000077ab9 */ /* 0x000fe20000000800 */
[----:B------:R-:W-:Y:S01]  /*5d10*/  ISETP.NE.AND.EX P1, PT, RZ, UR5, PT, P1 ;  /* 0x00000005ff007c0c */ /* 0x000fe2000bf25310 */
[----:B------:R-:W-:Y:S01]  /*5d20*/  IMAD.MOV.U32 R4, RZ, RZ, R2 ;  /* 0x000000ffff047224 */ /* 0x000fe200078e0002 */
[----:B0-----:R-:W-:-:S05]  /*5d30*/  I2FP.F32.U32 R5, R17 ;  /* 0x0000001100057245 */ /* 0x001fca0000201000 */
[----:B------:R-:W-:Y:S01]  /*5d40*/  FMUL R20, R5, UR6 ;  /* 0x0000000605147c20 */ /* 0x000fe20008400000 */
[----:B------:R-:W-:-:S05]  /*5d50*/  IMAD.MOV.U32 R5, RZ, RZ, R3 ;  /* 0x000000ffff057224 */ /* 0x000fca00078e0003 */
[----:B--2---:R-:W-:Y:S05]  /*5d60*/  @!P1 BRA `(.L_x_116) ;  /* 0x0000000000289947 */ /* 0x004fea0003800000 */
[----:B------:R-:W-:Y:S02]  /*5d70*/  ULDC UR6, c[0x0][0x634] ;  /* 0x00018d0000067ab9 */ /* 0x000fe40000000800 */
[----:B------:R-:W-:-:S05]  /*5d80*/  IADD3 R5, P1, R2, UR6, RZ ;  /* 0x0000000602057c10 */ /* 0x000fca000ff3e0ff */
[----:B------:R-:W-:-:S04]  /*5d90*/  IMAD.X R19, RZ, RZ, R3, P1 ;  /* 0x000000ffff137224 */ /* 0x000fc800008e0603 */
[----:B------:R-:W-:-:S04]  /*5da0*/  IMAD.WIDE.U32 R10, R19, UR4, RZ ;  /* 0x00000004130a7c25 */ /* 0x000fc8000f8e00ff */
[----:B------:R-:W-:-:S04]  /*5db0*/  IMAD.WIDE.U32 R10, P1, R5, UR5, R10 ;  /* 0x00000005050a7c25 */ /* 0x000fc8000f82000a */
[----:B------:R-:W-:-:S04]  /*5dc0*/  IMAD.WIDE.U32 R4, R5, UR4, RZ ;  /* 0x0000000405047c25 */ /* 0x000fc8000f8e00ff */
[----:B------:R-:W-:Y:S01]  /*5dd0*/  IMAD.MOV.U32 R4, RZ, RZ, R11 ;  /* 0x000000ffff047224 */ /* 0x000fe200078e000b */
[----:B------:R-:W-:Y:S01]  /*5de0*/  IADD3 RZ, P3, R5, R10, RZ ;  /* 0x0000000a05ff7210 */ /* 0x000fe20007f7e0ff */
[----:B------:R-:W-:-:S04]  /*5df0*/  IMAD.X R5, RZ, RZ, RZ, P1 ;  /* 0x000000ffff057224 */ /* 0x000fc800008e06ff */
[----:B------:R-:W-:-:S08]  /*5e00*/  IMAD.WIDE.U32.X R4, R19, UR5, R4, P3 ;  /* 0x0000000513047c25 */ /* 0x000fd000098e0404 */
.L_x_116:
[--C-:B------:R-:W-:Y:S01]  /*5e10*/  SHF.R.U64 R16, R4, UR7, R5.reuse ;  /* 0x0000000704107c19 */ /* 0x100fe20008001205 */
[----:B------:R-:W0:Y:S01]  /*5e20*/  F2I.U32.TRUNC.NTZ R20, R20 ;  /* 0x0000001400147305 */ /* 0x000e22000020f000 */
[----:B------:R-:W-:Y:S01]  /*5e30*/  SHF.R.U32.HI R4, RZ, UR7, R5 ;  /* 0x00000007ff047c19 */ /* 0x000fe20008011605 */
[----:B------:R-:W-:Y:S01]  /*5e40*/  ULDC.64 UR4, c[0x0][0x620] ;  /* 0x0001880000047ab9 */ /* 0x000fe20000000a00 */
[----:B------:R-:W-:Y:S01]  /*5e50*/  IADD3 R11, P1, RZ, -R16, RZ ;  /* 0x80000010ff0b7210 */ /* 0x000fe20007f3e0ff */
[----:B------:R-:W-:Y:S01]  /*5e60*/  ULDC.64 UR6, c[0x0][0x640] ;  /* 0x0001900000067ab9 */ /* 0x000fe20000000a00 */
[----:B------:R-:W2:Y:S03]  /*5e70*/  LDC R21, c[0x0][0x148] ;  /* 0x00005200ff157b82 */ /* 0x000ea60000000800 */
[----:B------:R-:W-:Y:S01]  /*5e80*/  IMAD.X R4, RZ, RZ, ~R4, P1 ;  /* 0x000000ffff047224 */ /* 0x000fe200008e0e04 */
[----:B------:R-:W-:-:S03]  /*5e90*/  ISETP.NE.U32.AND P1, PT, RZ, UR6, PT ;  /* 0x00000006ff007c0c */ /* 0x000fc6000bf25070 */
[----:B------:R-:W-:Y:S01]  /*5ea0*/  IMAD R10, R4, UR4, RZ ;  /* 0x00000004040a7c24 */ /* 0x000fe2000f8e02ff */
[----:B------:R-:W-:Y:S01]  /*5eb0*/  ISETP.NE.AND.EX P1, PT, RZ, UR7, PT, P1 ;  /* 0x00000007ff007c0c */ /* 0x000fe2000bf25310 */
[----:B------:R-:W-:Y:S01]  /*5ec0*/  IMAD.WIDE.U32 R4, R11, UR4, R2 ;  /* 0x000000040b047c25 */ /* 0x000fe2000f8e0002 */
[----:B------:R-:W-:-:S03]  /*5ed0*/  ULDC UR4, c[0x0][0x618] ;  /* 0x0001860000047ab9 */ /* 0x000fc60000000800 */
[----:B------:R-:W-:Y:S01]  /*5ee0*/  IMAD R11, R11, UR5, R10 ;  /* 0x000000050b0b7c24 */ /* 0x000fe2000f8e020a */
[----:B------:R-:W-:Y:S01]  /*5ef0*/  ULDC UR5, c[0x0][0x154] ;  /* 0x0000550000057ab9 */ /* 0x000fe20000000800 */
[----:B0-----:R-:W-:Y:S02]  /*5f00*/  IMAD.MOV R10, RZ, RZ, -R20 ;  /* 0x000000ffff0a7224 */ /* 0x001fe400078e0a14 */
[----:B------:R-:W-:Y:S02]  /*5f10*/  IMAD.IADD R5, R5, 0x1, R11 ;  /* 0x0000000105057824 */ /* 0x000fe400078e020b */
[----:B-1----:R-:W-:Y:S01]  /*5f20*/  IMAD R17, R18, R10, R17 ;  /* 0x0000000a12117224 */ /* 0x002fe200078e0211 */
[----:B------:R-:W-:Y:S02]  /*5f30*/  I2FP.F32.U32 R10, R6 ;  /* 0x00000006000a7245 */ /* 0x000fe40000201000 */
[--C-:B------:R-:W-:Y:S02]  /*5f40*/  SHF.R.U64 R18, R4, UR4, R5.reuse ;  /* 0x0000000404127c19 */ /* 0x100fe40008001205 */
[----:B------:R-:W-:Y:S01]  /*5f50*/  SHF.R.U32.HI R5, RZ, UR4, R5 ;  /* 0x00000004ff057c19 */ /* 0x000fe20008011605 */
[----:B------:R-:W-:Y:S01]  /*5f60*/  FMUL R10, R10, UR5 ;  /* 0x000000050a0a7c20 */ /* 0x000fe20008400000 */
[----:B------:R-:W-:-:S02]  /*5f70*/  ULDC UR4, c[0x0][0x608] ;  /* 0x0001820000047ab9 */ /* 0x000fc40000000800 */
[--C-:B------:R-:W-:Y:S01]  /*5f80*/  SHF.R.U64 R20, R18, UR4, R5.reuse ;  /* 0x0000000412147c19 */ /* 0x100fe20008001205 */
[----:B------:R0:W1:Y:S01]  /*5f90*/  F2I.U32.TRUNC.NTZ R22, R10 ;  /* 0x0000000a00167305 */ /* 0x000062000020f000 */
[----:B------:R-:W-:Y:S01]  /*5fa0*/  SHF.R.U32.HI R5, RZ, UR4, R5 ;  /* 0x00000004ff057c19 */ /* 0x000fe20008011605 */
[----:B------:R-:W-:-:S03]  /*5fb0*/  ULDC UR4, c[0x0][0x658] ;  /* 0x0001960000047ab9 */ /* 0x000fc60000000800 */
[--C-:B------:R-:W-:Y:S02]  /*5fc0*/  SHF.R.U64 R19, R20, UR4, R5.reuse ;  /* 0x0000000414137c19 */ /* 0x100fe40008001205 */
[----:B------:R-:W-:-:S03]  /*5fd0*/  SHF.R.U32.HI R23, RZ, UR4, R5 ;  /* 0x00000004ff177c19 */ /* 0x000fc60008011605 */
[----:B------:R-:W-:Y:S02]  /*5fe0*/  IMAD.MOV.U32 R4, RZ, RZ, R19 ;  /* 0x000000ffff047224 */ /* 0x000fe400078e0013 */
[----:B------:R-:W-:Y:S01]  /*5ff0*/  IMAD.MOV.U32 R5, RZ, RZ, R23 ;  /* 0x000000ffff057224 */ /* 0x000fe200078e0017 */
[----:B0-----:R-:W-:Y:S06]  /*6000*/  @!P1 BRA `(.L_x_117) ;  /* 0x0000000000289947 */ /* 0x001fec0003800000 */
        /* <DEDUP_REMOVED lines=10> */
.L_x_117:
[----:B------:R-:W-:Y:S01]  /*60b0*/  ULDC UR4, c[0x0][0x648] ;  /* 0x0001920000047ab9 */ /* 0x000fe20000000800 */
[----:B-1----:R-:W-:Y:S01]  /*60c0*/  IMAD.MOV R22, RZ, RZ, -R22 ;  /* 0x000000ffff167224 */ /* 0x002fe200078e0a16 */
[----:B------:R-:W-:Y:S01]  /*60d0*/  SHF.R.U64 R5, R4, UR4, R5 ;  /* 0x0000000404057c19 */ /* 0x000fe20008001205 */
[----:B------:R-:W-:Y:S01]  /*60e0*/  ULDC UR4, c[0x0][0x638] ;  /* 0x00018e0000047ab9 */ /* 0x000fe20000000800 */
[----:B------:R-:W-:Y:S01]  /*60f0*/  LOP3.LUT R4, R20, UR17, RZ, 0xc0, !PT ;  /* 0x0000001114047c12 */ /* 0x000fe2000f8ec0ff */
[----:B--2---:R-:W-:Y:S01]  /*6100*/  @P4 IMAD R17, R21, R22, R6 ;  /* 0x0000001615114224 */ /* 0x004fe200078e0206 */
[----:B------:R-:W-:Y:S01]  /*6110*/  LOP3.LUT R18, R18, UR16, RZ, 0xc0, !PT ;  /* 0x0000001012127c12 */ /* 0x000fe2000f8ec0ff */
[----:B------:R-:W-:Y:S01]  /*6120*/  IMAD.MOV R6, RZ, RZ, -R5 ;  /* 0x000000ffff067224 */ /* 0x000fe200078e0a05 */
[----:B------:R-:W-:Y:S01]  /*6130*/  ULDC UR5, c[0x0][0x610] ;  /* 0x0001840000057ab9 */ /* 0x000fe20000000800 */
[----:B------:R-:W-:Y:S02]  /*6140*/  IMAD R4, R5, UR18, R4 ;  /* 0x0000001205047c24 */ /* 0x000fe4000f8e0204 */
[----:B------:R-:W-:Y:S01]  /*6150*/  IMAD R19, R6, UR4, R19 ;  /* 0x0000000406137c24 */ /* 0x000fe2000f8e0213 */
[----:B------:R-:W-:Y:S01]  /*6160*/  ULDC UR4, c[0x0][0x600] ;  /* 0x0001800000047ab9 */ /* 0x000fe20000000800 */
[----:B------:R-:W-:-:S02]  /*6170*/  IMAD R17, R4, UR5, R17 ;  /* 0x0000000504117c24 */ /* 0x000fc4000f8e0211 */
[----:B------:R-:W-:Y:S02]  /*6180*/  IMAD R6, R19, UR4, R18 ;  /* 0x0000000413067c24 */ /* 0x000fe4000f8e0212 */
[----:B------:R-:W-:Y:S02]  /*6190*/  IMAD.MOV.U32 R10, RZ, RZ, 0x1 ;  /* 0x00000001ff0a7424 */ /* 0x000fe400078e00ff */
[----:B------:R-:W-:Y:S01]  /*61a0*/  IMAD.MOV.U32 R5, RZ, RZ, R16 ;  /* 0x000000ffff057224 */ /* 0x000fe200078e0010 */
[----:B------:R-:W-:Y:S02]  /*61b0*/  SEL R4, R6, R17, !P4 ;  /* 0x0000001106047207 */ /* 0x000fe40006000000 */
[----:B------:R-:W-:-:S07]  /*61c0*/  SEL R6, R17, R6, !P4 ;  /* 0x0000000611067207 */ /* 0x000fce0006000000 */
.L_x_115:
[----:B------:R-:W-:Y:S05]  /*61d0*/  BSYNC B1 ;  /* 0x0000000000017941 */ /* 0x000fea0003800000 */
.L_x_114:
[----:B------:R-:W-:-:S13]  /*61e0*/  LOP3.LUT P1, RZ, R10, 0xff, RZ, 0xc0, !PT ;  /* 0x000000ff0aff7812 */ /* 0x000fda000782c0ff */
[----:B------:R-:W-:Y:S05]  /*61f0*/  @P1 BRA `(.L_x_118) ;  /* 0xfffffff400441947 */ /* 0x000fea000383ffff */
[----:B------:R-:W-:Y:S05]  /*6200*/  BSYNC B0 ;  /* 0x0000000000007941 */ /* 0x000fea0003800000 */
.L_x_106:
[----:B------:R-:W-:-:S03]  /*6210*/  UMOV UR4, 0xffffffff ;  /* 0xffffffff00047882 */ /* 0x000fc60000000000 */
[----:B------:R-:W-:Y:S05]  /*6220*/  BRA.DIV UR4, `(.L_x_119) ;  /* 0x0000000604b87947 */ /* 0x000fea000b800000 */
[----:B------:R-:W-:-:S13]  /*6230*/  ELECT P0, URZ, PT ;  /* 0x00000000003f782f */ /* 0x000fda0003800000 */
.L_x_138:
[----:B------:R-:W-:Y:S04]  /*6240*/  BSSY B0, `(.L_x_120) ;  /* 0x0000046000007945 */ /* 0x000fe80003800000 */
[----:B------:R-:W-:Y:S05]  /*6250*/  @!P0 BRA `(.L_x_121) ;  /* 0x0000000400108947 */ /* 0x000fea0003800000 */
[----:B------:R-:W-:-:S04]  /*6260*/  LOP3.LUT R7, R7, 0x2, RZ, 0xfc, !PT ;  /* 0x0000000207077812 */ /* 0x000fc800078efcff */
[----:B------:R-:W-:-:S13]  /*6270*/  ISETP.NE.AND P0, PT, R7, 0x3, PT ;  /* 0x000000030700780c */ /* 0x000fda0003f05270 */
[----:B------:R-:W-:Y:S05]  /*6280*/  @!P0 BRA `(.L_x_122) ;  /* 0x0000000000048947 */ /* 0x000fea0003800000 */
[----:B------:R-:W-:Y:S01]  /*6290*/  BPT.TRAP 0x1 ;  /* 0x000000040000795c */ /* 0x000fe20000300000 */
.L_x_122:
[----:B------:R-:W0:Y:S01]  /*62a0*/  S2R R3, SR_CgaCtaId ;  /* 0x0000000000037919 */ /* 0x000e220000008800 */
[----:B------:R-:W-:Y:S02]  /*62b0*/  MOV R0, 0x400 ;  /* 0x0000040000007802 */ /* 0x000fe40000000f00 */
[----:B------:R-:W-:Y:S02]  /*62c0*/  SHF.L.U32 R2, R12, 0x1f, RZ ;  /* 0x0000001f0c027819 */ /* 0x000fe400000006ff */
[----:B0-----:R-:W-:-:S05]  /*62d0*/  LEA R0, R3, R0, 0x18 ;  /* 0x0000000003007211 */ /* 0x001fca00078ec0ff */
[----:B------:R-:W-:-:S04]  /*62e0*/  VIADD R0, R0, 0x38 ;  /* 0x0000003800007836 */ /* 0x000fc80000000000 */
[C---:B------:R-:W-:Y:S02]  /*62f0*/  IMAD R5, R15.reuse, 0x8, R0 ;  /* 0x000000080f057824 */ /* 0x040fe400078e0200 */
[----:B------:R-:W-:Y:S02]  /*6300*/  VIADD R15, R15, 0x1 ;  /* 0x000000010f0f7836 */ /* 0x000fe40000000000 */
[----:B------:R-:W0:Y:S03]  /*6310*/  SYNCS.PHASECHK.TRANS64.TRYWAIT P0, [R5+URZ], R2 ;  /* 0x00000002050075a7 */ /* 0x000e26000800017f */
[----:B------:R-:W-:-:S04]  /*6320*/  ISETP.NE.AND P1, PT, R15, 0x7, PT ;  /* 0x000000070f00780c */ /* 0x000fc80003f25270 */
[----:B------:R-:W-:Y:S02]  /*6330*/  SEL R3, RZ, 0x1, P1 ;  /* 0x00000001ff037807 */ /* 0x000fe40000800000 */
[----:B------:R-:W-:Y:S02]  /*6340*/  SEL R15, R15, RZ, P1 ;  /* 0x000000ff0f0f7207 */ /* 0x000fe40000800000 */
[----:B------:R-:W-:-:S03]  /*6350*/  LOP3.LUT R12, R12, R3, RZ, 0x3c, !PT ;  /* 0x000000030c0c7212 */ /* 0x000fc600078e3cff */
[----:B------:R-:W-:Y:S01]  /*6360*/  IMAD R7, R15, 0x8, R0 ;  /* 0x000000080f077824 */ /* 0x000fe200078e0200 */
[----:B------:R-:W-:Y:S01]  /*6370*/  SHF.L.U32 R4, R12, 0x1f, RZ ;  /* 0x0000001f0c047819 */ /* 0x000fe200000006ff */
[----:B0-----:R-:W-:Y:S06]  /*6380*/  @!P0 BRA `(.L_x_123) ;  /* 0x0000000400848947 */ /* 0x001fec0003800000 */
.L_x_139:
[----:B------:R-:W1:Y:S01]  /*6390*/  SYNCS.PHASECHK.TRANS64.TRYWAIT P0, [R7+URZ], R4 ;  /* 0x00000004070075a7 */ /* 0x000e62000800017f */
[----:B0-----:R-:W-:-:S05]  /*63a0*/  VIADD R2, R15, 0x1 ;  /* 0x000000010f027836 */ /* 0x001fca0000000000 */
[----:B------:R-:W-:-:S04]  /*63b0*/  ISETP.NE.AND P1, PT, R2, 0x7, PT ;  /* 0x000000070200780c */ /* 0x000fc80003f25270 */
[----:B------:R-:W-:Y:S02]  /*63c0*/  SEL R3, RZ, 0x1, P1 ;  /* 0x00000001ff037807 */ /* 0x000fe40000800000 */
[----:B------:R-:W-:Y:S02]  /*63d0*/  SEL R9, R2, RZ, P1 ;  /* 0x000000ff02097207 */ /* 0x000fe40000800000 */
[----:B------:R-:W-:-:S03]  /*63e0*/  LOP3.LUT R12, R12, R3, RZ, 0x3c, !PT ;  /* 0x000000030c0c7212 */ /* 0x000fc600078e3cff */
[----:B------:R-:W-:Y:S01]  /*63f0*/  IMAD R6, R9, 0x8, R0 ;  /* 0x0000000809067824 */ /* 0x000fe200078e0200 */
[----:B------:R-:W-:Y:S01]  /*6400*/  SHF.L.U32 R5, R12, 0x1f, RZ ;  /* 0x0000001f0c057819 */ /* 0x000fe200000006ff */
[----:B-1----:R-:W-:Y:S06]  /*6410*/  @!P0 BRA `(.L_x_124) ;  /* 0x0000000400748947 */ /* 0x002fec0003800000 */
.L_x_140:
[----:B------:R-:W1:Y:S01]  /*6420*/  SYNCS.PHASECHK.TRANS64.TRYWAIT P0, [R6+URZ], R5 ;  /* 0x00000005060075a7 */ /* 0x000e62000800017f */
[----:B------:R-:W-:-:S05]  /*6430*/  VIADD R2, R9, 0x1 ;  /* 0x0000000109027836 */ /* 0x000fca0000000000 */
[----:B------:R-:W-:-:S04]  /*6440*/  ISETP.NE.AND P1, PT, R2, 0x7, PT ;  /* 0x000000070200780c */ /* 0x000fc80003f25270 */
[----:B------:R-:W-:Y:S02]  /*6450*/  SEL R3, RZ, 0x1, P1 ;  /* 0x00000001ff037807 */ /* 0x000fe40000800000 */
[----:B0-----:R-:W-:Y:S02]  /*6460*/  SEL R7, R2, RZ, P1 ;  /* 0x000000ff02077207 */ /* 0x001fe40000800000 */
[----:B------:R-:W-:-:S03]  /*6470*/  LOP3.LUT R12, R12, R3, RZ, 0x3c, !PT ;  /* 0x000000030c0c7212 */ /* 0x000fc600078e3cff */
[----:B------:R-:W-:Y:S01]  /*6480*/  IMAD R9, R7, 0x8, R0 ;  /* 0x0000000807097824 */ /* 0x000fe200078e0200 */
[----:B------:R-:W-:Y:S01]  /*6490*/  SHF.L.U32 R4, R12, 0x1f, RZ ;  /* 0x0000001f0c047819 */ /* 0x000fe200000006ff */
[----:B-1----:R-:W-:Y:S06]  /*64a0*/  @!P0 BRA `(.L_x_125) ;  /* 0x0000000400648947 */ /* 0x002fec0003800000 */
.L_x_141:
[----:B------:R-:W1:Y:S01]  /*64b0*/  SYNCS.PHASECHK.TRANS64.TRYWAIT P0, [R9+URZ], R4 ;  /* 0x00000004090075a7 */ /* 0x000e62000800017f */
[----:B------:R-:W-:-:S05]  /*64c0*/  VIADD R2, R7, 0x1 ;  /* 0x0000000107027836 */ /* 0x000fca0000000000 */
[----:B------:R-:W-:-:S04]  /*64d0*/  ISETP.NE.AND P1, PT, R2, 0x7, PT ;  /* 0x000000070200780c */ /* 0x000fc80003f25270 */
[----:B------:R-:W-:Y:S02]  /*64e0*/  SEL R3, RZ, 0x1, P1 ;  /* 0x00000001ff037807 */ /* 0x000fe40000800000 */
[----:B------:R-:W-:Y:S02]  /*64f0*/  SEL R7, R2, RZ, P1 ;  /* 0x000000ff02077207 */ /* 0x000fe40000800000 */
[----:B------:R-:W-:-:S03]  /*6500*/  LOP3.LUT R12, R12, R3, RZ, 0x3c, !PT ;  /* 0x000000030c0c7212 */ /* 0x000fc600078e3cff */
[----:B------:R-:W-:Y:S01]  /*6510*/  IMAD R8, R7, 0x8, R0 ;  /* 0x0000000807087824 */ /* 0x000fe200078e0200 */
[----:B0-----:R-:W-:Y:S01]  /*6520*/  SHF.L.U32 R5, R12, 0x1f, RZ ;  /* 0x0000001f0c057819 */ /* 0x001fe200000006ff */
[----:B-1----:R-:W-:Y:S06]  /*6530*/  @!P0 BRA `(.L_x_126) ;  /* 0x0000000400548947 */ /* 0x002fec0003800000 */
.L_x_142:
[----:B------:R-:W1:Y:S01]  /*6540*/  SYNCS.PHASECHK.TRANS64.TRYWAIT P0, [R8+URZ], R5 ;  /* 0x00000005080075a7 */ /* 0x000e62000800017f */
[----:B------:R-:W-:-:S05]  /*6550*/  VIADD R2, R7, 0x1 ;  /* 0x0000000107027836 */ /* 0x000fca0000000000 */
[----:B------:R-:W-:-:S04]  /*6560*/  ISETP.NE.AND P1, PT, R2, 0x7, PT ;  /* 0x000000070200780c */ /* 0x000fc80003f25270 */
[----:B------:R-:W-:Y:S02]  /*6570*/  SEL R3, RZ, 0x1, P1 ;  /* 0x00000001ff037807 */ /* 0x000fe40000800000 */
[----:B------:R-:W-:Y:S02]  /*6580*/  SEL R7, R2, RZ, P1 ;  /* 0x000000ff02077207 */ /* 0x000fe40000800000 */
[----:B0-----:R-:W-:-:S03]  /*6590*/  LOP3.LUT R9, R12, R3, RZ, 0x3c, !PT ;  /* 0x000000030c097212 */ /* 0x001fc600078e3cff */
[----:B------:R-:W-:Y:S01]  /*65a0*/  IMAD R11, R7, 0x8, R0 ;  /* 0x00000008070b7824 */ /* 0x000fe200078e0200 */
[----:B------:R-:W-:Y:S01]  /*65b0*/  SHF.L.U32 R6, R9, 0x1f, RZ ;  /* 0x0000001f09067819 */ /* 0x000fe200000006ff */
[----:B-1----:R-:W-:Y:S06]  /*65c0*/  @!P0 BRA `(.L_x_127) ;  /* 0x0000000400448947 */ /* 0x002fec0003800000 */
.L_x_143:
[----:B------:R-:W1:Y:S01]  /*65d0*/  SYNCS.PHASECHK.TRANS64.TRYWAIT P0, [R11+URZ], R6 ;  /* 0x000000060b0075a7 */ /* 0x000e62000800017f */
[----:B------:R-:W-:-:S05]  /*65e0*/  VIADD R2, R7, 0x1 ;  /* 0x0000000107027836 */ /* 0x000fca0000000000 */
[----:B------:R-:W-:-:S04]  /*65f0*/  ISETP.NE.AND P1, PT, R2, 0x7, PT ;  /* 0x000000070200780c */ /* 0x000fc80003f25270 */
[----:B------:R-:W-:Y:S02]  /*6600*/  SEL R4, RZ, 0x1, P1 ;  /* 0x00000001ff047807 */ /* 0x000fe40000800000 */
[----:B------:R-:W-:Y:S02]  /*6610*/  SEL R3, R2, RZ, P1 ;  /* 0x000000ff02037207 */ /* 0x000fe40000800000 */
[----:B------:R-:W-:Y:S01]  /*6620*/  LOP3.LUT R4, R9, R4, RZ, 0x3c, !PT ;  /* 0x0000000409047212 */ /* 0x000fe200078e3cff */
[----:B-1----:R-:W-:Y:S06]  /*6630*/  @!P0 BRA `(.L_x_128) ;  /* 0x00000004003c8947 */ /* 0x002fec0003800000 */
.L_x_144:
[----:B------:R-:W-:Y:S01]  /*6640*/  IMAD R3, R3, 0x8, R0 ;  /* 0x0000000803037824 */ /* 0x000fe200078e0200 */
[----:B------:R-:W-:-:S07]  /*6650*/  SHF.L.U32 R0, R4, 0x1f, RZ ;  /* 0x0000001f04007819 */ /* 0x000fce00000006ff */
.L_x_129:
[----:B--2---:R2:W3:Y:S02]  /*6660*/  SYNCS.PHASECHK.TRANS64.TRYWAIT P0, [R3+URZ], R0 ;  /* 0x00000000030075a7 */ /* 0x0044e4000800017f */
[----:B---3--:R-:W-:Y:S05]  /*6670*/  @!P0 NANOSLEEP.SYNCS 0x989680 ;  /* 0x009896800000895d */ /* 0x008fea0003900000 */
[----:B------:R-:W3:Y:S02]  /*6680*/  @!P0 SYNCS.PHASECHK.TRANS64 P0, [R3+URZ], R0 ;  /* 0x00000000030085a7 */ /* 0x000ee4000800007f */
[----:B---3--:R-:W-:Y:S05]  /*6690*/  @!P0 BRA `(.L_x_129) ;  /* 0xfffffffc00f08947 */ /* 0x008fea000383ffff */
.L_x_121:
[----:B------:R-:W-:Y:S05]  /*66a0*/  BSYNC B0 ;  /* 0x0000000000007941 */ /* 0x000fea0003800000 */
.L_x_120:
[----:B------:R-:W-:Y:S05]  /*66b0*/  EXIT ;  /* 0x000000000000794d */ /* 0x000fea0003800000 */
.L_x_15:
[----:B0-----:R-:W-:-:S04]  /*66c0*/  IMAD.U32 R15, RZ, RZ, UR15 ;  /* 0x0000000fff0f7e24 */ /* 0x001fc8000f8e00ff */
[----:B------:R0:W1:Y:S03]  /*66d0*/  SYNCS.PHASECHK.TRANS64.TRYWAIT P0, [R15+URZ+-0x8], R14 ;  /* 0xfffff80e0f0075a7 */ /* 0x000066000800017f */
[----:B-1----:R-:W-:Y:S05]  /*66e0*/  @!P0 NANOSLEEP.SYNCS 0x989680 ;  /* 0x009896800000895d */ /* 0x002fea0003900000 */
[----:B------:R-:W1:Y:S02]  /*66f0*/  @!P0 SYNCS.PHASECHK.TRANS64 P0, [R15+URZ+-0x8], R14 ;  /* 0xfffff80e0f0085a7 */ /* 0x000e64000800007f */
[----:B-1----:R-:W-:Y:S05]  /*6700*/  @!P0 BRA `(.L_x_15) ;  /* 0xfffffffc00ec8947 */ /* 0x002fea000383ffff */
[----:B------:R-:W-:Y:S05]  /*6710*/  BRA `(.L_x_130) ;  /* 0xffffffac008c7947 */ /* 0x000fea000383ffff */
.L_x_20:
[----:B-1----:R-:W-:-:S04]  /*6720*/  IMAD.U32 R15, RZ, RZ, UR6 ;  /* 0x00000006ff0f7e24 */ /* 0x002fc8000f8e00ff */
[----:B------:R1:W2:Y:S03]  /*6730*/  SYNCS.PHASECHK.TRANS64.TRYWAIT P0, [R15+URZ], R14 ;  /* 0x0000000e0f0075a7 */ /* 0x0002a6000800017f */
[----:B--2---:R-:W-:Y:S05]  /*6740*/  @!P0 NANOSLEEP.SYNCS 0x989680 ;  /* 0x009896800000895d */ /* 0x004fea0003900000 */
[----:B------:R-:W2:Y:S02]  /*6750*/  @!P0 SYNCS.PHASECHK.TRANS64 P0, [R15+URZ], R14 ;  /* 0x0000000e0f0085a7 */ /* 0x000ea4000800007f */
[----:B--2---:R-:W-:Y:S05]  /*6760*/  @!P0 BRA `(.L_x_20) ;  /* 0xfffffffc00ec8947 */ /* 0x004fea000383ffff */
[----:B------:R-:W-:Y:S05]  /*6770*/  BRA `(.L_x_19) ;  /* 0xffffffb000347947 */ /* 0x000fea000383ffff */
.L_x_26:
[----:B-1----:R-:W-:-:S04]  /*6780*/  IMAD.U32 R16, RZ, RZ, UR9 ;  /* 0x00000009ff107e24 */ /* 0x002fc8000f8e00ff */
[----:B------:R1:W2:Y:S03]  /*6790*/  SYNCS.PHASECHK.TRANS64.TRYWAIT P0, [R16+URZ], R15 ;  /* 0x0000000f100075a7 */ /* 0x0002a6000800017f */
[----:B--2---:R-:W-:Y:S05]  /*67a0*/  @!P0 NANOSLEEP.SYNCS 0x989680 ;  /* 0x009896800000895d */ /* 0x004fea0003900000 */
[----:B------:R-:W2:Y:S02]  /*67b0*/  @!P0 SYNCS.PHASECHK.TRANS64 P0, [R16+URZ], R15 ;  /* 0x0000000f100085a7 */ /* 0x000ea4000800007f */
[----:B--2---:R-:W-:Y:S05]  /*67c0*/  @!P0 BRA `(.L_x_26) ;  /* 0xfffffffc00ec8947 */ /* 0x004fea000383ffff */
[----:B------:R-:W-:Y:S05]  /*67d0*/  BRA `(.L_x_25) ;  /* 0xffffffb400887947 */ /* 0x000fea000383ffff */
.L_x_34:
[----:B0-----:R-:W-:-:S04]  /*67e0*/  IMAD.U32 R15, RZ, RZ, UR15 ;  /* 0x0000000fff0f7e24 */ /* 0x001fc8000f8e00ff */
[----:B------:R0:W1:Y:S03]  /*67f0*/  SYNCS.PHASECHK.TRANS64.TRYWAIT P0, [R15+URZ+0x8], R14 ;  /* 0x0000080e0f0075a7 */ /* 0x000066000800017f */
[----:B-1----:R-:W-:Y:S05]  /*6800*/  @!P0 NANOSLEEP.SYNCS 0x989680 ;  /* 0x009896800000895d */ /* 0x002fea0003900000 */
[----:B------:R-:W1:Y:S02]  /*6810*/  @!P0 SYNCS.PHASECHK.TRANS64 P0, [R15+URZ+0x8], R14 ;  /* 0x0000080e0f0085a7 */ /* 0x000e64000800007f */
[----:B-1----:R-:W-:Y:S05]  /*6820*/  @!P0 BRA `(.L_x_34) ;  /* 0xfffffffc00ec8947 */ /* 0x002fea000383ffff */
[----:B------:R-:W-:Y:S05]  /*6830*/  BRA `(.L_x_131) ;  /* 0xffffffbc00d07947 */ /* 0x000fea000383ffff */
.L_x_107:
[----:B------:R-:W-:Y:S01]  /*6840*/  BSSY B1, `(.L_x_132) ;  /* 0x0000006000017945 */ /* 0x000fe20003800000 */
[----:B------:R-:W-:-:S07]  /*6850*/  IMAD.MOV.U32 R10, RZ, RZ, -0x1 ;  /* 0xffffffffff0a7424 */ /* 0x000fce00078e00ff */
[----:B------:R-:W-:Y:S05]  /*6860*/  WARPSYNC.COLLECTIVE R10, `(.L_x_133) ;  /* 0x000000000a0c7348 */ /* 0x000fea0003c00000 */
[----:B------:R-:W-:Y:S02]  /*6870*/  ELECT P1, UR62, PT ;  /* 0x00000000003e782f */ /* 0x000fe40003820000 */
[----:B------:R-:W-:Y:S01]  /*6880*/  MOV R10, UR62 ;  /* 0x0000003e000a7c02 */ /* 0x000fe20008000f00 */
[----:B------:R-:W-:Y:S10]  /*6890*/  ENDCOLLECTIVE ;  /* 0x000000000000791b */ /* 0x000ff40003800000 */
.L_x_133:
[----:B------:R-:W-:Y:S05]  /*68a0*/  BSYNC B1 ;  /* 0x0000000000017941 */ /* 0x000fea0003800000 */
.L_x_132:
[----:B------:R-:W-:Y:S05]  /*68b0*/  BRA `(.L_x_134) ;  /* 0xffffffec00a07947 */ /* 0x000fea000383ffff */
.L_x_110:
[----:B-1----:R1:W2:Y:S02]  /*68c0*/  SYNCS.PHASECHK.TRANS64.TRYWAIT P1, [R19+URZ+0x38], R10 ;  /* 0x0000380a130075a7 */ /* 0x0022a4000802017f */
[----:B--2---:R-:W-:Y:S05]  /*68d0*/  @!P1 NANOSLEEP.SYNCS 0x989680 ;  /* 0x009896800000995d */ /* 0x004fea0003900000 */
[----:B------:R-:W2:Y:S02]  /*68e0*/  @!P1 SYNCS.PHASECHK.TRANS64 P1, [R19+URZ+0x38], R10 ;  /* 0x0000380a130095a7 */ /* 0x000ea4000802007f */
[----:B--2---:R-:W-:Y:S05]  /*68f0*/  @!P1 BRA `(.L_x_110) ;  /* 0xfffffffc00f09947 */ /* 0x004fea000383ffff */
[----:B------:R-:W-:Y:S05]  /*6900*/  BRA `(.L_x_135) ;  /* 0xffffffec00d47947 */ /* 0x000fea000383ffff */
.L_x_119:
[----:B------:R-:W-:Y:S01]  /*6910*/  BSSY B0, `(.L_x_136) ;  /* 0x0000006000007945 */ /* 0x000fe20003800000 */
[----:B------:R-:W-:-:S07]  /*6920*/  IMAD.MOV.U32 R10, RZ, RZ, -0x1 ;  /* 0xffffffffff0a7424 */ /* 0x000fce00078e00ff */
[----:B------:R-:W-:Y:S05]  /*6930*/  WARPSYNC.COLLECTIVE R10, `(.L_x_137) ;  /* 0x000000000a0c7348 */ /* 0x000fea0003c00000 */
[----:B------:R-:W-:Y:S02]  /*6940*/  ELECT P1, UR62, PT ;  /* 0x00000000003e782f */ /* 0x000fe40003820000 */
[----:B------:R-:W-:Y:S01]  /*6950*/  MOV R10, UR62 ;  /* 0x0000003e000a7c02 */ /* 0x000fe20008000f00 */
[----:B------:R-:W-:Y:S10]  /*6960*/  ENDCOLLECTIVE ;  /* 0x000000000000791b */ /* 0x000ff40003800000 */
.L_x_137:
[----:B------:R-:W-:Y:S05]  /*6970*/  BSYNC B0 ;  /* 0x0000000000007941 */ /* 0x000fea0003800000 */
.L_x_136:
[----:B------:R-:W-:Y:S01]  /*6980*/  PLOP3.LUT P0, PT, P1, PT, PT, 0x80, 0x0 ;  /* 0x000000000000781c */ /* 0x000fe20000f0f070 */
[----:B------:R-:W-:-:S12]  /*6990*/  BRA `(.L_x_138) ;  /* 0xfffffff800287947 */ /* 0x000fd8000383ffff */
.L_x_123:
[----:B0-----:R0:W1:Y:S02]  /*69a0*/  SYNCS.PHASECHK.TRANS64.TRYWAIT P0, [R5+URZ], R2 ;  /* 0x00000002050075a7 */ /* 0x001064000800017f */
[----:B-1----:R-:W-:Y:S05]  /*69b0*/  @!P0 NANOSLEEP.SYNCS 0x989680 ;  /* 0x009896800000895d */ /* 0x002fea0003900000 */
[----:B------:R-:W1:Y:S02]  /*69c0*/  @!P0 SYNCS.PHASECHK.TRANS64 P0, [R5+URZ], R2 ;  /* 0x00000002050085a7 */ /* 0x000e64000800007f */
[----:B-1----:R-:W-:Y:S05]  /*69d0*/  @!P0 BRA `(.L_x_123) ;  /* 0xfffffffc00f08947 */ /* 0x002fea000383ffff */
[----:B------:R-:W-:Y:S05]  /*69e0*/  BRA `(.L_x_139) ;  /* 0xfffffff800687947 */ /* 0x000fea000383ffff */
.L_x_124:
[----:B0-----:R0:W1:Y:S02]  /*69f0*/  SYNCS.PHASECHK.TRANS64.TRYWAIT P0, [R7+URZ], R4 ;  /* 0x00000004070075a7 */ /* 0x001064000800017f */
[----:B-1----:R-:W-:Y:S05]  /*6a00*/  @!P0 NANOSLEEP.SYNCS 0x989680 ;  /* 0x009896800000895d */ /* 0x002fea0003900000 */
[----:B------:R-:W1:Y:S02]  /*6a10*/  @!P0 SYNCS.PHASECHK.TRANS64 P0, [R7+URZ], R4 ;  /* 0x00000004070085a7 */ /* 0x000e64000800007f */
[----:B-1----:R-:W-:Y:S05]  /*6a20*/  @!P0 BRA `(.L_x_124) ;  /* 0xfffffffc00f08947 */ /* 0x002fea000383ffff */
[----:B------:R-:W-:Y:S05]  /*6a30*/  BRA `(.L_x_140) ;  /* 0xfffffff800787947 */ /* 0x000fea000383ffff */
.L_x_125:
[----:B0-----:R0:W1:Y:S02]  /*6a40*/  SYNCS.PHASECHK.TRANS64.TRYWAIT P0, [R6+URZ], R5 ;  /* 0x00000005060075a7 */ /* 0x001064000800017f */
[----:B-1----:R-:W-:Y:S05]  /*6a50*/  @!P0 NANOSLEEP.SYNCS 0x989680 ;  /* 0x009896800000895d */ /* 0x002fea0003900000 */
[----:B------:R-:W1:Y:S02]  /*6a60*/  @!P0 SYNCS.PHASECHK.TRANS64 P0, [R6+URZ], R5 ;  /* 0x00000005060085a7 */ /* 0x000e64000800007f */
[----:B-1----:R-:W-:Y:S05]  /*6a70*/  @!P0 BRA `(.L_x_125) ;  /* 0xfffffffc00f08947 */ /* 0x002fea000383ffff */
[----:B------:R-:W-:Y:S05]  /*6a80*/  BRA `(.L_x_141) ;  /* 0xfffffff800887947 */ /* 0x000fea000383ffff */
.L_x_126:
[----:B0-----:R0:W1:Y:S02]  /*6a90*/  SYNCS.PHASECHK.TRANS64.TRYWAIT P0, [R9+URZ], R4 ;  /* 0x00000004090075a7 */ /* 0x001064000800017f */
[----:B-1----:R-:W-:Y:S05]  /*6aa0*/  @!P0 NANOSLEEP.SYNCS 0x989680 ;  /* 0x009896800000895d */ /* 0x002fea0003900000 */
[----:B------:R-:W1:Y:S02]  /*6ab0*/  @!P0 SYNCS.PHASECHK.TRANS64 P0, [R9+URZ], R4 ;  /* 0x00000004090085a7 */ /* 0x000e64000800007f */
[----:B-1----:R-:W-:Y:S05]  /*6ac0*/  @!P0 BRA `(.L_x_126) ;  /* 0xfffffffc00f08947 */ /* 0x002fea000383ffff */
[----:B------:R-:W-:Y:S05]  /*6ad0*/  BRA `(.L_x_142) ;  /* 0xfffffff800987947 */ /* 0x000fea000383ffff */
.L_x_127:
[----:B0-----:R0:W1:Y:S02]  /*6ae0*/  SYNCS.PHASECHK.TRANS64.TRYWAIT P0, [R8+URZ], R5 ;  /* 0x00000005080075a7 */ /* 0x001064000800017f */
[----:B-1----:R-:W-:Y:S05]  /*6af0*/  @!P0 NANOSLEEP.SYNCS 0x989680 ;  /* 0x009896800000895d */ /* 0x002fea0003900000 */
[----:B------:R-:W1:Y:S02]  /*6b00*/  @!P0 SYNCS.PHASECHK.TRANS64 P0, [R8+URZ], R5 ;  /* 0x00000005080085a7 */ /* 0x000e64000800007f */
[----:B-1----:R-:W-:Y:S05]  /*6b10*/  @!P0 BRA `(.L_x_127) ;  /* 0xfffffffc00f08947 */ /* 0x002fea000383ffff */
[----:B------:R-:W-:Y:S05]  /*6b20*/  BRA `(.L_x_143) ;  /* 0xfffffff800a87947 */ /* 0x000fea000383ffff */
.L_x_128:
[----:B-1----:R1:W2:Y:S02]  /*6b30*/  SYNCS.PHASECHK.TRANS64.TRYWAIT P0, [R11+URZ], R6 ;  /* 0x000000060b0075a7 */ /* 0x0022a4000800017f */
[----:B--2---:R-:W-:Y:S05]  /*6b40*/  @!P0 NANOSLEEP.SYNCS 0x989680 ;  /* 0x009896800000895d */ /* 0x004fea0003900000 */
[----:B------:R-:W2:Y:S02]  /*6b50*/  @!P0 SYNCS.PHASECHK.TRANS64 P0, [R11+URZ], R6 ;  /* 0x000000060b0085a7 */ /* 0x000ea4000800007f */
[----:B--2---:R-:W-:Y:S05]  /*6b60*/  @!P0 BRA `(.L_x_128) ;  /* 0xfffffffc00f08947 */ /* 0x004fea000383ffff */
[----:B------:R-:W-:Y:S05]  /*6b70*/  BRA `(.L_x_144) ;  /* 0xfffffff800b07947 */ /* 0x000fea000383ffff */
.L_x_145:
[----:B------:R-:W-:-:S00]  /*6b80*/  BRA `(.L_x_145) ;  /* 0xfffffffc00fc7947 */ /* 0x000fc0000383ffff */
[----:B------:R-:W-:-:S00]  /*6b90*/  NOP ;  /* 0x0000000000007918 */ /* 0x000fc00000000000 */
        /* <DEDUP_REMOVED lines=14> */
.L_x_146:


//--------------------- .nv.shared._ZN7cutlass13device_kernelINS_4gemm6kernel13GemmUniversalIN4cute5tupleIJiiiiEEENS1_10collective13CollectiveMmaINS1_37MainloopSm90TmaGmmaWarpSpecializedFP8ILi7ENS5_IJNS4_1CILi1EEESB_SB_EEENS1_32KernelTmaWarpSpecializedPingpongEEENS5_IJNSA_ILi64EEESF_SF_EEENS_12float_e5m2_tENS5_IJlSB_lEEESH_SI_NS4_8TiledMMAINS4_8MMA_AtomIJNS4_4SM904GMMA30MMA_64x64x32_F32E5M2E5M2_SS_TNILNSM_7ScaleInE1ELSO_1EEEEEENS4_6LayoutISC_NS5_IJNSA_ILi0EEESS_SS_EEEEENS5_IJNS4_10UnderscoreESV_SV_EEEEENS4_13SM90_TMA_LOADENS4_14ComposedLayoutINS4_7SwizzleILi2ELi4ELi3EEENS4_18smem_ptr_flag_bitsILi8EEENSR_INS5_IJNSA_ILi8EEESF_EEENS5_IJSF_SB_EEEEEEEvNS4_8identityESY_S18_vS19_EENS_8epilogue10collective6detail29Sm90TmaWarpSpecializedAdapterINS1C_15DefaultEpilogueISH_SI_SI_NS1B_6thread17LinearCombinationISH_Li1EffLNS1G_9ScaleType4KindE0ELNS_15FloatRoundStyleE2ESH_EENS1_15EpilogueDefaultEEEEEvvEEEEvNT_6ParamsE --------------------------
	.section	.nv.shared._ZN7cutlass13device_kernelINS_4gemm6kernel13GemmUniversalIN4cute5tupleIJiiiiEEENS1_10collective13CollectiveMmaINS1_37MainloopSm90TmaGmmaWarpSpecializedFP8ILi7ENS5_IJNS4_1CILi1EEESB_SB_EEENS1_32KernelTmaWarpSpecializedPingpongEEENS5_IJNSA_ILi64EEESF_SF_EEENS_12float_e5m2_tENS5_IJlSB_lEEESH_SI_NS4_8TiledMMAINS4_8MMA_AtomIJNS4_4SM904GMMA30MMA_64x64x32_F32E5M2E5M2_SS_TNILNSM_7ScaleInE1ELSO_1EEEEEENS4_6LayoutISC_NS5_IJNSA_ILi0EEESS_SS_EEEEENS5_IJNS4_10UnderscoreESV_SV_EEEEENS4_13SM90_TMA_LOADENS4_14ComposedLayoutINS4_7SwizzleILi2ELi4ELi3EEENS4_18smem_ptr_flag_bitsILi8EEENSR_INS5_IJNSA_ILi8EEESF_EEENS5_IJSF_SB_EEEEEEEvNS4_8identityESY_S18_vS19_EENS_8epilogue10collective6detail29Sm90TmaWarpSpecializedAdapterINS1C_15DefaultEpilogueISH_SI_SI_NS1B_6thread17LinearCombinationISH_Li1EffLNS1G_9ScaleType4KindE0ELNS_15FloatRoundStyleE2ESH_EENS1_15EpilogueDefaultEEEEEvvEEEEvNT_6ParamsE,"aw",@nobits
	.sectionflags	@""
	.align	16
	.zero		1024


//--------------------- .nv.shared.reserved.0     --------------------------
	.section	.nv.shared.reserved.0,"aw",@nobits
	.weak		__nv_reservedSMEM_offset_0_alias
	.size		__nv_reservedSMEM_offset_0_alias, 0, 0
	.other		__nv_reservedSMEM_offset_0_alias,@"STO_CUDA_RESERVED_SHARED STV_DEFAULT"
__nv_reservedSMEM_offset_0_alias:
	.zero		0


//--------------------- .nv.global                --------------------------
	.section	.nv.global,"aw",@nobits
.nv.global:
	.type		_ZN40_INTERNAL_adc1a14e_4_k_cu_c13abb7b_292984cute1_E,@object
	.size		_ZN40_INTERNAL_adc1a14e_4_k_cu_c13abb7b_292984cute1_E,(_ZN40_INTERNAL_adc1a14e_4_k_cu_c13abb7b_292984cuda3std3__45__cpo6cbeginE - _ZN40_INTERNAL_adc1a14e_4_k_cu_c13abb7b_292984cute1_E)
_ZN40_INTERNAL_adc1a14e_4_k_cu_c13abb7b_292984cute1_E:
	.zero		1
	.type		_ZN40_INTERNAL_adc1a14e_4_k_cu_c13abb7b_292984cuda3std3__45__cpo6cbeginE,@object
	.size		_ZN40_INTERNAL_adc1a14e_4_k_cu_c13abb7b_292984cuda3std3__45__cpo6cbeginE,(_ZN40_INTERNAL_adc1a14e_4_k_cu_c13abb7b_292984cuda3std3__48in_placeE - _ZN40_INTERNAL_adc1a14e_4_k_cu_c13abb7b_292984cuda3std3__45__cpo6cbeginE)
_ZN40_INTERNAL_adc1a14e_4_k_cu_c13abb7b_292984cuda3std3__45__cpo6cbeginE:
	.zero		1
	.type		_ZN40_INTERNAL_adc1a14e_4_k_cu_c13abb7b_292984cuda3std3__48in_placeE,@object
	.size		_ZN40_INTERNAL_adc1a14e_4_k_cu_c13abb7b_292984cuda3std3__48in_placeE,(_ZN40_INTERNAL_adc1a14e_4_k_cu_c13abb7b_292984cuda3std6ranges3__45__cpo9iter_moveE - _ZN40_INTERNAL_adc1a14e_4_k_cu_c13abb7b_292984cuda3std3__48in_placeE)
_ZN40_INTERNAL_adc1a14e_4_k_cu_c13abb7b_292984cuda3std3__48in_placeE:
	.zero		1
	.type		_ZN40_INTERNAL_adc1a14e_4_k_cu_c13abb7b_292984cuda3std6ranges3__45__cpo9iter_moveE,@object
	.size		_ZN40_INTERNAL_adc1a14e_4_k_cu_c13abb7b_292984cuda3std6ranges3__45__cpo9iter_moveE,(_ZN40_INTERNAL_adc1a14e_4_k_cu_c13abb7b_292984cuda3std3__45__cpo5beginE - _ZN40_INTERNAL_adc1a14e_4_k_cu_c13abb7b_292984cuda3std6ranges3__45__cpo9iter_moveE)
_ZN40_INTERNAL_adc1a14e_4_k_cu_c13abb7b_292984cuda3std6ranges3__45__cpo9iter_moveE:
	.zero		1
	.type		_ZN40_INTERNAL_adc1a14e_4_k_cu_c13abb7b_292984cuda3std3__45__cpo5beginE,@object
	.size		_ZN40_INTERNAL_adc1a14e_4_k_cu_c13abb7b_292984cuda3std3__45__cpo5beginE,(_ZN40_INTERNAL_adc1a14e_4_k_cu_c13abb7b_292984cuda3std3__442_GLOBAL__N__adc1a14e_4_k_cu_c13abb7b_292986ignoreE - _ZN40_INTERNAL_adc1a14e_4_k_cu_c13abb7b_292984cuda3std3__45__cpo5beginE)
_ZN40_INTERNAL_adc1a14e_4_k_cu_c13abb7b_292984cuda3std3__45__cpo5beginE:
	.zero		1
	.type		_ZN40_INTERNAL_adc1a14e_4_k_cu_c13abb7b_292984cuda3std3__442_GLOBAL__N__adc1a14e_4_k_cu_c13abb7b_292986ignoreE,@object
	.size		_ZN40_INTERNAL_adc1a14e_4_k_cu_c13abb7b_292984cuda3std3__442_GLOBAL__N__adc1a14e_4_k_cu_c13abb7b_292986ignoreE,(_ZN40_INTERNAL_adc1a14e_4_k_cu_c13abb7b_292984cute7productE - _ZN40_INTERNAL_adc1a14e_4_k_cu_c13abb7b_292984cuda3std3__442_GLOBAL__N__adc1a14e_4_k_cu_c13abb7b_292986ignoreE)
_ZN40_INTERNAL_adc1a14e_4_k_cu_c13abb7b_292984cuda3std3__442_GLOBAL__N__adc1a14e_4_k_cu_c13abb7b_292986ignoreE:
	.zero		1
	.type		_ZN40_INTERNAL_adc1a14e_4_k_cu_c13abb7b_292984cute7productE,@object
	.size		_ZN40_INTERNAL_adc1a14e_4_k_cu_c13abb7b_292984cute7productE,(_ZN40_INTERNAL_adc1a14e_4_k_cu_c13abb7b_292984cuda3std3__45__cpo3endE - _ZN40_INTERNAL_adc1a14e_4_k_cu_c13abb7b_292984cute7productE)
_ZN40_INTERNAL_adc1a14e_4_k_cu_c13abb7b_292984cute7productE:
	.zero		1
	.type		_ZN40_INTERNAL_adc1a14e_4_k_cu_c13abb7b_292984cuda3std3__45__cpo3endE,@object
	.size		_ZN40_INTERNAL_adc1a14e_4_k_cu_c13abb7b_292984cuda3std3__45__cpo3endE,(_ZN40_INTERNAL_adc1a14e_4_k_cu_c13abb7b_292984cuda3std3__419piecewise_constructE - _ZN40_INTERNAL_adc1a14e_4_k_cu_c13abb7b_292984cuda3std3__45__cpo3endE)
_ZN40_INTERNAL_adc1a14e_4_k_cu_c13abb7b_292984cuda3std3__45__cpo3endE:
	.zero		1
	.type		_ZN40_INTERNAL_adc1a14e_4_k_cu_c13abb7b_292984cuda3std3__419piecewise_constructE,@object
	.size		_ZN40_INTERNAL_adc1a14e_4_k_cu_c13abb7b_292984cuda3std3__419piecewise_constructE,(_ZN40_INTERNAL_adc1a14e_4_k_cu_c13abb7b_292984cuda3std3__45__cpo4cendE - _ZN40_INTERNAL_adc1a14e_4_k_cu_c13abb7b_292984cuda3std3__419piecewise_constructE)
_ZN40_INTERNAL_adc1a14e_4_k_cu_c13abb7b_292984cuda3std3__419piecewise_constructE:
	.zero		1
	.type		_ZN40_INTERNAL_adc1a14e_4_k_cu_c13abb7b_292984cuda3std3__45__cpo4cendE,@object
	.size		_ZN40_INTERNAL_adc1a14e_4_k_cu_c13abb7b_292984cuda3std3__45__cpo4cendE,(_ZN40_INTERNAL_adc1a14e_4_k_cu_c13abb7b_292984cuda3std6ranges3__45__cpo4swapE - _ZN40_INTERNAL_adc1a14e_4_k_cu_c13abb7b_292984cuda3std3__45__cpo4cendE)
_ZN40_INTERNAL_adc1a14e_4_k_cu_c13abb7b_292984cuda3std3__45__cpo4cendE:
	.zero		1
	.type		_ZN40_INTERNAL_adc1a14e_4_k_cu_c13abb7b_292984cuda3std6ranges3__45__cpo4swapE,@object
	.size		_ZN40_INTERNAL_adc1a14e_4_k_cu_c13abb7b_292984cuda3std6ranges3__45__cpo4swapE,(.L_7 - _ZN40_INTERNAL_adc1a14e_4_k_cu_c13abb7b_292984cuda3std6ranges3__45__cpo4swapE)
_ZN40_INTERNAL_adc1a14e_4_k_cu_c13abb7b_292984cuda3std6ranges3__45__cpo4swapE:
	.zero		1
.L_7:


//--------------------- .nv.constant0._ZN7cutlass13device_kernelINS_4gemm6kernel13GemmUniversalIN4cute5tupleIJiiiiEEENS1_10collective13CollectiveMmaINS1_37MainloopSm90TmaGmmaWarpSpecializedFP8ILi7ENS5_IJNS4_1CILi1EEESB_SB_EEENS1_32KernelTmaWarpSpecializedPingpongEEENS5_IJNSA_ILi64EEESF_SF_EEENS_12float_e5m2_tENS5_IJlSB_lEEESH_SI_NS4_8TiledMMAINS4_8MMA_AtomIJNS4_4SM904GMMA30MMA_64x64x32_F32E5M2E5M2_SS_TNILNSM_7ScaleInE1ELSO_1EEEEEENS4_6LayoutISC_NS5_IJNSA_ILi0EEESS_SS_EEEEENS5_IJNS4_10UnderscoreESV_SV_EEEEENS4_13SM90_TMA_LOADENS4_14ComposedLayoutINS4_7SwizzleILi2ELi4ELi3EEENS4_18smem_ptr_flag_bitsILi8EEENSR_INS5_IJNSA_ILi8EEESF_EEENS5_IJSF_SB_EEEEEEEvNS4_8identityESY_S18_vS19_EENS_8epilogue10collective6detail29Sm90TmaWarpSpecializedAdapterINS1C_15DefaultEpilogueISH_SI_SI_NS1B_6thread17LinearCombinationISH_Li1EffLNS1G_9ScaleType4KindE0ELNS_15FloatRoundStyleE2ESH_EENS1_15EpilogueDefaultEEEEEvvEEEEvNT_6ParamsE --------------------------
	.section	.nv.constant0._ZN7cutlass13device_kernelINS_4gemm6kernel13GemmUniversalIN4cute5tupleIJiiiiEEENS1_10collective13CollectiveMmaINS1_37MainloopSm90TmaGmmaWarpSpecializedFP8ILi7ENS5_IJNS4_1CILi1EEESB_SB_EEENS1_32KernelTmaWarpSpecializedPingpongEEENS5_IJNSA_ILi64EEESF_SF_EEENS_12float_e5m2_tENS5_IJlSB_lEEESH_SI_NS4_8TiledMMAINS4_8MMA_AtomIJNS4_4SM904GMMA30MMA_64x64x32_F32E5M2E5M2_SS_TNILNSM_7ScaleInE1ELSO_1EEEEEENS4_6LayoutISC_NS5_IJNSA_ILi0EEESS_SS_EEEEENS5_IJNS4_10UnderscoreESV_SV_EEEEENS4_13SM90_TMA_LOADENS4_14ComposedLayoutINS4_7SwizzleILi2ELi4ELi3EEENS4_18smem_ptr_flag_bitsILi8EEENSR_INS5_IJNSA_ILi8EEESF_EEENS5_IJSF_SB_EEEEEEEvNS4_8identityESY_S18_vS19_EENS_8epilogue10collective6detail29Sm90TmaWarpSpecializedAdapterINS1C_15DefaultEpilogueISH_SI_SI_NS1B_6thread17LinearCombinationISH_Li1EffLNS1G_9ScaleType4KindE0ELNS_15FloatRoundStyleE2ESH_EENS1_15EpilogueDefaultEEEEEvvEEEEvNT_6ParamsE,"a",@progbits
	.sectionflags	@""
	.align	4
.nv.constant0._ZN7cutlass13device_kernelINS_4gemm6kernel13GemmUniversalIN4cute5tupleIJiiiiEEENS1_10collective13CollectiveMmaINS1_37MainloopSm90TmaGmmaWarpSpecializedFP8ILi7ENS5_IJNS4_1CILi1EEESB_SB_EEENS1_32KernelTmaWarpSpecializedPingpongEEENS5_IJNSA_ILi64EEESF_SF_EEENS_12float_e5m2_tENS5_IJlSB_lEEESH_SI_NS4_8TiledMMAINS4_8MMA_AtomIJNS4_4SM904GMMA30MMA_64x64x32_F32E5M2E5M2_SS_TNILNSM_7ScaleInE1ELSO_1EEEEEENS4_6LayoutISC_NS5_IJNSA_ILi0EEESS_SS_EEEEENS5_IJNS4_10UnderscoreESV_SV_EEEEENS4_13SM90_TMA_LOADENS4_14ComposedLayoutINS4_7SwizzleILi2ELi4ELi3EEENS4_18smem_ptr_flag_bitsILi8EEENSR_INS5_IJNSA_ILi8EEESF_EEENS5_IJSF_SB_EEEEEEEvNS4_8identityESY_S18_vS19_EENS_8epilogue10collective6detail29Sm90TmaWarpSpecializedAdapterINS1C_15DefaultEpilogueISH_SI_SI_NS1B_6thread17LinearCombinationISH_Li1EffLNS1G_9ScaleType4KindE0ELNS_15FloatRoundStyleE2ESH_EENS1_15EpilogueDefaultEEEEEvvEEEEvNT_6ParamsE:
	.zero		1664


//--------------------- SYMBOLS --------------------------

	.type		.nv.reservedSmem.offset0,@object
	.size		.nv.reservedSmem.offset0,0x4
